def matmul_kernel(
    a_ptr,
    b_ptr,
    c_ptr,
    M,
    N,
    K,
    stride_am,
    stride_ak,
    stride_bk,
    stride_bn,
    stride_cm,
    stride_cn,
    BLOCK_M: tl.constexpr,
    BLOCK_N: tl.constexpr,
    BLOCK_K: tl.constexpr,
    GROUP_M: tl.constexpr,
):
    pid = tl.program_id(axis=0)
    num_pid_m = tl.cdiv(M, BLOCK_M)
    num_pid_n = tl.cdiv(N, BLOCK_N)
    num_pid_in_group = GROUP_M * num_pid_n
    group_id = pid // num_pid_in_group
    first_pid_m = group_id * GROUP_M
    group_size_m = min(num_pid_m - first_pid_m, GROUP_M)
    pid_m = first_pid_m + ((pid % num_pid_in_group) % group_size_m)
    pid_n = (pid % num_pid_in_group) // group_size_m

    offs_am = (pid_m * BLOCK_M + tl.arange(0, BLOCK_M)) % M
    offs_bn = (pid_n * BLOCK_N + tl.arange(0, BLOCK_N)) % N
    offs_k = tl.arange(0, BLOCK_K)
    a_ptrs = a_ptr + offs_am[:, None] * stride_am + offs_k[None, :] * stride_ak
    b_ptrs = b_ptr + offs_k[:, None] * stride_bk + offs_bn[None, :] * stride_bn

    acc = tl.zeros((BLOCK_M, BLOCK_N), dtype=tl.float32)
    for kk in range(0, tl.cdiv(K, BLOCK_K)):
        a = tl.load(a_ptrs, mask=offs_k[None, :] < K - kk * BLOCK_K, other=0.0)
        b = tl.load(b_ptrs, mask=offs_k[:, None] < K - kk * BLOCK_K, other=0.0)
        acc = tl.dot(a, b, acc)
        a_ptrs += BLOCK_K * stride_ak
        b_ptrs += BLOCK_K * stride_bk

    c = acc.to(c_ptr.dtype.element_ty)
    offs_cm = pid_m * BLOCK_M + tl.arange(0, BLOCK_M)
    offs_cn = pid_n * BLOCK_N + tl.arange(0, BLOCK_N)
    c_ptrs = c_ptr + offs_cm[:, None] * stride_cm + offs_cn[None, :] * stride_cn
    mask = (offs_cm[:, None] < M) & (offs_cn[None, :] < N)
    tl.store(c_ptrs, c, mask=mask)

# config = {"BLOCK_K": 128, "BLOCK_M": 128, "BLOCK_N": 64, "GROUP_M": 8, "arch": "sm_80", "dtype": "fp16", "num_ctas": 1, "num_stages": 3, "num_warps": 16}
# arch = sm_80


// ===== COMPILED SASS (sm_80) =====

	.target	sm_80

	.elftype	@"ET_EXEC"


//--------------------- .note.nv.tkinfo           --------------------------
	.section	.note.nv.tkinfo,"",@"SHT_NOTE"
	.sectionflags	@"SHF_NOTE_NV_TKINFO"
	.tkinfo
        /*0018*/ 	.word	0x00000002
        /*0030*/ 	.string	""
        /*0030*/ 	.string	"ptxas"
        /*0030*/ 	.string	"Cuda compilation tools, release 13.0, V13.0.88"
        /*0030*/ 	.string	"Build cuda_13.0.r13.0/compiler.36424714_0"
        /*0030*/ 	.string	"-v  -suppress-debug-info  -lineinfo  -arch sm_80 "



//--------------------- .note.nv.cuinfo           --------------------------
	.section	.note.nv.cuinfo,"",@"SHT_NOTE"
	.sectionflags	@"SHF_NOTE_NV_CUINFO"
        /*0018*/ 	.short	0x0002
        /*001a*/ 	.short	0x0050
        /*001c*/ 	.short	0x0082
	.zero		2


//--------------------- .nv.info                  --------------------------
	.section	.nv.info,"",@"SHT_CUDA_INFO"
	.align	4


	//----- nvinfo : EIATTR_REGCOUNT
	.align		4
        /*0000*/ 	.byte	0x04, 0x2f
        /*0002*/ 	.short	(.L_1 - .L_0)
	.align		4
.L_0:
        /*0004*/ 	.word	index@(matmul_kernel)
        /*0008*/ 	.word	0x00000080


	//----- nvinfo : EIATTR_FRAME_SIZE
	.align		4
.L_1:
        /*000c*/ 	.byte	0x04, 0x11
        /*000e*/ 	.short	(.L_3 - .L_2)
	.align		4
.L_2:
        /*0010*/ 	.word	index@(matmul_kernel)
        /*0014*/ 	.word	0x00000008


	//----- nvinfo : EIATTR_MIN_STACK_SIZE
	.align		4
.L_3:
        /*0018*/ 	.byte	0x04, 0x12
        /*001a*/ 	.short	(.L_5 - .L_4)
	.align		4
.L_4:
        /*001c*/ 	.word	index@(matmul_kernel)
        /*0020*/ 	.word	0x00000008
.L_5:


//--------------------- .nv.info.matmul_kernel    --------------------------
	.section	.nv.info.matmul_kernel,"",@"SHT_CUDA_INFO"
	.sectionflags	@""
	.align	4


	//----- nvinfo : EIATTR_CUDA_API_VERSION
	.align		4
        /*0000*/ 	.byte	0x04, 0x37
        /*0002*/ 	.short	(.L_7 - .L_6)
.L_6:
        /*0004*/ 	.word	0x00000082


	//----- nvinfo : EIATTR_SW2861232_WAR
	.align		4
.L_7:
        /*0008*/ 	.byte	0x01, 0x35
	.zero		2


	//----- nvinfo : EIATTR_PARAM_CBANK
	.align		4
        /*000c*/ 	.byte	0x04, 0x0a
        /*000e*/ 	.short	(.L_9 - .L_8)
	.align		4
.L_8:
        /*0010*/ 	.word	index@(.nv.constant0.matmul_kernel)
        /*0014*/ 	.short	0x0160
        /*0016*/ 	.short	0x0050


	//----- nvinfo : EIATTR_CBANK_PARAM_SIZE
	.align		4
.L_9:
        /*0018*/ 	.byte	0x03, 0x19
        /*001a*/ 	.short	0x0050


	//----- nvinfo : EIATTR_KPARAM_INFO
	.align		4
        /*001c*/ 	.byte	0x04, 0x17
        /*001e*/ 	.short	(.L_11 - .L_10)
.L_10:
        /*0020*/ 	.word	0x00000000
        /*0024*/ 	.short	0x000d
        /*0026*/ 	.short	0x0048
        /*0028*/ 	.byte	0x00, 0xf4, 0x21, 0x00


	//----- nvinfo : EIATTR_KPARAM_INFO
	.align		4
.L_11:
        /*002c*/ 	.byte	0x04, 0x17
        /*002e*/ 	.short	(.L_13 - .L_12)
.L_12:
        /*0030*/ 	.word	0x00000000
        /*0034*/ 	.short	0x000c
        /*0036*/ 	.short	0x0040
        /*0038*/ 	.byte	0x00, 0xf4, 0x21, 0x00


	//----- nvinfo : EIATTR_KPARAM_INFO
	.align		4
.L_13:
        /*003c*/ 	.byte	0x04, 0x17
        /*003e*/ 	.short	(.L_15 - .L_14)
.L_14:
        /*0040*/ 	.word	0x00000000
        /*0044*/ 	.short	0x000b
        /*0046*/ 	.short	0x0038
        /*0048*/ 	.byte	0x00, 0xf0, 0x11, 0x00


	//----- nvinfo : EIATTR_KPARAM_INFO
	.align		4
.L_15:
        /*004c*/ 	.byte	0x04, 0x17
        /*004e*/ 	.short	(.L_17 - .L_16)
.L_16:
        /*0050*/ 	.word	0x00000000
        /*0054*/ 	.short	0x000a
        /*0056*/ 	.short	0x0034
        /*0058*/ 	.byte	0x00, 0xf0, 0x11, 0x00


	//----- nvinfo : EIATTR_KPARAM_INFO
	.align		4
.L_17:
        /*005c*/ 	.byte	0x04, 0x17
        /*005e*/ 	.short	(.L_19 - .L_18)
.L_18:
        /*0060*/ 	.word	0x00000000
        /*0064*/ 	.short	0x0009
        /*0066*/ 	.short	0x0030
        /*0068*/ 	.byte	0x00, 0xf0, 0x11, 0x00


	//----- nvinfo : EIATTR_KPARAM_INFO
	.align		4
.L_19:
        /*006c*/ 	.byte	0x04, 0x17
        /*006e*/ 	.short	(.L_21 - .L_20)
.L_20:
        /*0070*/ 	.word	0x00000000
        /*0074*/ 	.short	0x0008
        /*0076*/ 	.short	0x002c
        /*0078*/ 	.byte	0x00, 0xf0, 0x11, 0x00


	//----- nvinfo : EIATTR_KPARAM_INFO
	.align		4
.L_21:
        /*007c*/ 	.byte	0x04, 0x17
        /*007e*/ 	.short	(.L_23 - .L_22)
.L_22:
        /*0080*/ 	.word	0x00000000
        /*0084*/ 	.short	0x0007
        /*0086*/ 	.short	0x0028
        /*0088*/ 	.byte	0x00, 0xf0, 0x11, 0x00


	//----- nvinfo : EIATTR_KPARAM_INFO
	.align		4
.L_23:
        /*008c*/ 	.byte	0x04, 0x17
        /*008e*/ 	.short	(.L_25 - .L_24)
.L_24:
        /*0090*/ 	.word	0x00000000
        /*0094*/ 	.short	0x0006
        /*0096*/ 	.short	0x0024
        /*0098*/ 	.byte	0x00, 0xf0, 0x11, 0x00


	//----- nvinfo : EIATTR_KPARAM_INFO
	.align		4
.L_25:
        /*009c*/ 	.byte	0x04, 0x17
        /*009e*/ 	.short	(.L_27 - .L_26)
.L_26:
        /*00a0*/ 	.word	0x00000000
        /*00a4*/ 	.short	0x0005
        /*00a6*/ 	.short	0x0020
        /*00a8*/ 	.byte	0x00, 0xf0, 0x11, 0x00


	//----- nvinfo : EIATTR_KPARAM_INFO
	.align		4
.L_27:
        /*00ac*/ 	.byte	0x04, 0x17
        /*00ae*/ 	.short	(.L_29 - .L_28)
.L_28:
        /*00b0*/ 	.word	0x00000000
        /*00b4*/ 	.short	0x0004
        /*00b6*/ 	.short	0x001c
        /*00b8*/ 	.byte	0x00, 0xf0, 0x11, 0x00


	//----- nvinfo : EIATTR_KPARAM_INFO
	.align		4
.L_29:
        /*00bc*/ 	.byte	0x04, 0x17
        /*00be*/ 	.short	(.L_31 - .L_30)
.L_30:
        /*00c0*/ 	.word	0x00000000
        /*00c4*/ 	.short	0x0003
        /*00c6*/ 	.short	0x0018
        /*00c8*/ 	.byte	0x00, 0xf0, 0x11, 0x00


	//----- nvinfo : EIATTR_KPARAM_INFO
	.align		4
.L_31:
        /*00cc*/ 	.byte	0x04, 0x17
        /*00ce*/ 	.short	(.L_33 - .L_32)
.L_32:
        /*00d0*/ 	.word	0x00000000
        /*00d4*/ 	.short	0x0002
        /*00d6*/ 	.short	0x0010
        /*00d8*/ 	.byte	0x00, 0xf4, 0x21, 0x00


	//----- nvinfo : EIATTR_KPARAM_INFO
	.align		4
.L_33:
        /*00dc*/ 	.byte	0x04, 0x17
        /*00de*/ 	.short	(.L_35 - .L_34)
.L_34:
        /*00e0*/ 	.word	0x00000000
        /*00e4*/ 	.short	0x0001
        /*00e6*/ 	.short	0x0008
        /*00e8*/ 	.byte	0x00, 0xf4, 0x21, 0x00


	//----- nvinfo : EIATTR_KPARAM_INFO
	.align		4
.L_35:
        /*00ec*/ 	.byte	0x04, 0x17
        /*00ee*/ 	.short	(.L_37 - .L_36)
.L_36:
        /*00f0*/ 	.word	0x00000000
        /*00f4*/ 	.short	0x0000
        /*00f6*/ 	.short	0x0000
        /*00f8*/ 	.byte	0x00, 0xf4, 0x21, 0x00


	//----- nvinfo : EIATTR_MAXREG_COUNT
	.align		4
.L_37:
        /*00fc*/ 	.byte	0x03, 0x1b
        /*00fe*/ 	.short	0x0080


	//----- nvinfo : EIATTR_NUM_BARRIERS
	.align		4
        /*0100*/ 	.byte	0x02, 0x4c
        /*0102*/ 	.byte	0x01
	.zero		1


	//----- nvinfo : EIATTR_ANNOTATIONS
	.align		4
        /*0104*/ 	.byte	0x04, 0x55
        /*0106*/ 	.short	(.L_39 - .L_38)


	//   ....[0]....
.L_38:
        /*0108*/ 	.word	0x00000001
        /*010c*/ 	.byte	0x80, 0x07, 0x00, 0x00, 0x01, 0x00, 0x00, 0x00, 0x80, 0x14, 0x00, 0x00, 0x01, 0x00, 0x00, 0x00
        /*011c*/ 	.byte	0xc0, 0x38, 0x00, 0x00


	//----- nvinfo : EIATTR_MERCURY_ISA_VERSION
	.align		4
.L_39:
        /*0120*/ 	.byte	0x03, 0x5f
        /*0122*/ 	.short	0x0000


	//----- nvinfo : EIATTR_EXIT_INSTR_OFFSETS
	.align		4
        /*0124*/ 	.byte	0x04, 0x1c
        /*0126*/ 	.short	(.L_41 - .L_40)


	//   ....[0]....
.L_40:
        /*0128*/ 	.word	0x000040f0


	//   ....[1]....
        /*012c*/ 	.word	0x00004120


	//----- nvinfo : EIATTR_REQNTID
	.align		4
.L_41:
        /*0130*/ 	.byte	0x04, 0x10
        /*0132*/ 	.short	(.L_43 - .L_42)
.L_42:
        /*0134*/ 	.word	0x00000200
        /*0138*/ 	.word	0x00000001
        /*013c*/ 	.word	0x00000001
.L_43:


//--------------------- .nv.callgraph             --------------------------
	.section	.nv.callgraph,"",@"SHT_CUDA_CALLGRAPH"
	.align	4
	.sectionentsize	8
	.align		4
        /*0000*/ 	.word	0x00000000
	.align		4
        /*0004*/ 	.word	0xffffffff
	.align		4
        /*0008*/ 	.word	0x00000000
	.align		4
        /*000c*/ 	.word	0xfffffffe
	.align		4
        /*0010*/ 	.word	0x00000000
	.align		4
        /*0014*/ 	.word	0xfffffffd
	.align		4
        /*0018*/ 	.word	0x00000000
	.align		4
        /*001c*/ 	.word	0xfffffffc


//--------------------- .nv.rel.action            --------------------------
	.section	.nv.rel.action,"",@"SHT_CUDA_RELOCINFO"
	.align	8
	.sectionentsize	8
        /*0000*/ 	.byte	0x73, 0x00, 0x00, 0x00, 0x00, 0x00, 0x00, 0x00, 0x00, 0x00, 0x00, 0x11, 0x25, 0x00, 0x05, 0x36


//--------------------- .nv.constant0.matmul_kernel --------------------------
	.section	.nv.constant0.matmul_kernel,"a",@progbits
	.sectionflags	@""
	.align	4
.nv.constant0.matmul_kernel:
	.zero		432


//--------------------- .text.matmul_kernel       --------------------------
	.section	.text.matmul_kernel,"ax",@progbits
	.sectioninfo	@"SHI_REGISTERS=128"
	.align	128
        .global         matmul_kernel
        .type           matmul_kernel,@function
        .size           matmul_kernel,(.L_x_5 - matmul_kernel)
        .other          matmul_kernel,@"STO_CUDA_ENTRY STV_DEFAULT"
matmul_kernel:
.text.matmul_kernel:
[----:B------:R-:W-:Y:S02]  /*0000*/  IMAD.MOV.U32 R1, RZ, RZ, c[0x0][0x28] ;  /* 0x00000a00ff017624 */ /* 0x000fe400078e00ff */
[----:B------:R-:W-:Y:S01]  /*0010*/  IMAD.MOV.U32 R0, RZ, RZ, c[0x0][0x17c] ;  /* 0x00005f00ff007624 */ /* 0x000fe200078e00ff */
[----:B------:R-:W0:Y:S01]  /*0020*/  S2R R5, SR_CTAID.X ;  /* 0x0000000000057919 */ /* 0x000e220000002500 */
[----:B------:R-:W-:Y:S01]  /*0030*/  IMAD.MOV.U32 R98, RZ, RZ, c[0x0][0x180] ;  /* 0x00006000ff627624 */ /* 0x000fe200078e00ff */
[----:B------:R-:W-:Y:S01]  /*0040*/  ULDC UR4, c[0x0][0x180] ;  /* 0x0000600000047ab9 */ /* 0x000fe20000000800 */
[----:B------:R-:W-:Y:S01]  /*0050*/  IADD3 R1, R1, -0x8, RZ ;  /* 0xfffffff801017810 */ /* 0x000fe20007ffe0ff */
[----:B------:R-:W1:Y:S01]  /*0060*/  S2R R20, SR_TID.X ;  /* 0x0000000000147919 */ /* 0x000e620000002100 */
[----:B------:R-:W-:Y:S01]  /*0070*/  IADD3 R0, R0, 0x3f, RZ ;  /* 0x0000003f00007810 */ /* 0x000fe20007ffe0ff */
[----:B------:R-:W-:Y:S01]  /*0080*/  ULDC.64 UR6, c[0x0][0x118] ;  /* 0x0000460000067ab9 */ /* 0x000fe20000000a00 */
[----:B------:R-:W-:Y:S02]  /*0090*/  IADD3 R98, R98, 0x7f, RZ ;  /* 0x0000007f62627810 */ /* 0x000fe40007ffe0ff */
[----:B------:R-:W-:-:S04]  /*00a0*/  SHF.R.S32.HI R3, RZ, 0x1f, R0 ;  /* 0x0000001fff037819 */ /* 0x000fc80000011400 */
[----:B------:R-:W-:-:S04]  /*00b0*/  LEA.HI R3, R3, R0, RZ, 0x6 ;  /* 0x0000000003037211 */ /* 0x000fc800078f30ff */
[----:B------:R-:W-:-:S05]  /*00c0*/  SHF.R.S32.HI R3, RZ, 0x6, R3 ;  /* 0x00000006ff037819 */ /* 0x000fca0000011403 */
[----:B------:R-:W-:Y:S01]  /*00d0*/  IMAD.SHL.U32 R4, R3, 0x8, RZ ;  /* 0x0000000803047824 */ /* 0x000fe200078e00ff */
[----:B0-----:R-:W-:-:S04]  /*00e0*/  IABS R8, R5 ;  /* 0x0000000500087213 */ /* 0x001fc80000000000 */
[-C--:B------:R-:W-:Y:S02]  /*00f0*/  IABS R7, R4.reuse ;  /* 0x0000000400077213 */ /* 0x080fe40000000000 */
[----:B------:R-:W-:Y:S02]  /*0100*/  IABS R10, R4 ;  /* 0x00000004000a7213 */ /* 0x000fe40000000000 */
[----:B------:R-:W0:Y:S01]  /*0110*/  I2F.RP R0, R7 ;  /* 0x0000000700007306 */ /* 0x000e220000209400 */
[----:B-1----:R-:W-:Y:S02]  /*0120*/  SHF.R.U32.HI R86, RZ, 0x7, R20 ;  /* 0x00000007ff567819 */ /* 0x002fe40000011614 */
[----:B------:R-:W-:Y:S02]  /*0130*/  LOP3.LUT R67, R20, 0x7f, RZ, 0xc0, !PT ;  /* 0x0000007f14437812 */ /* 0x000fe400078ec0ff */
[----:B------:R-:W-:-:S04]  /*0140*/  SGXT.U32 R86, R86, 0x2 ;  /* 0x000000025656781a */ /* 0x000fc80000000000 */
[C---:B------:R-:W-:Y:S02]  /*0150*/  LOP3.LUT R24, R86.reuse, 0x4, RZ, 0xfc, !PT ;  /* 0x0000000456187812 */ /* 0x040fe400078efcff */
[C---:B------:R-:W-:Y:S02]  /*0160*/  LOP3.LUT R26, R86.reuse, 0x8, RZ, 0xfc, !PT ;  /* 0x00000008561a7812 */ /* 0x040fe400078efcff */
[C---:B------:R-:W-:Y:S02]  /*0170*/  LOP3.LUT R28, R86.reuse, 0xc, RZ, 0xfc, !PT ;  /* 0x0000000c561c7812 */ /* 0x040fe400078efcff */
[C---:B------:R-:W-:Y:S01]  /*0180*/  LOP3.LUT R30, R86.reuse, 0x10, RZ, 0xfc, !PT ;  /* 0x00000010561e7812 */ /* 0x040fe200078efcff */
[----:B0-----:R-:W0:Y:S01]  /*0190*/  MUFU.RCP R0, R0 ;  /* 0x0000000000007308 */ /* 0x001e220000001000 */
[C---:B------:R-:W-:Y:S02]  /*01a0*/  LOP3.LUT R32, R86.reuse, 0x14, RZ, 0xfc, !PT ;  /* 0x0000001456207812 */ /* 0x040fe400078efcff */
[----:B------:R-:W-:-:S02]  /*01b0*/  LOP3.LUT R57, R86, 0x18, RZ, 0xfc, !PT ;  /* 0x0000001856397812 */ /* 0x000fc400078efcff */
[C---:B------:R-:W-:Y:S02]  /*01c0*/  LOP3.LUT R58, R86.reuse, 0x1c, RZ, 0xfc, !PT ;  /* 0x0000001c563a7812 */ /* 0x040fe400078efcff */
[C---:B------:R-:W-:Y:S02]  /*01d0*/  LOP3.LUT R59, R86.reuse, 0x20, RZ, 0xfc, !PT ;  /* 0x00000020563b7812 */ /* 0x040fe400078efcff */
[C---:B------:R-:W-:Y:S02]  /*01e0*/  LOP3.LUT R60, R86.reuse, 0x24, RZ, 0xfc, !PT ;  /* 0x00000024563c7812 */ /* 0x040fe400078efcff */
[C---:B------:R-:W-:Y:S02]  /*01f0*/  LOP3.LUT R61, R86.reuse, 0x28, RZ, 0xfc, !PT ;  /* 0x00000028563d7812 */ /* 0x040fe400078efcff */
[C---:B------:R-:W-:Y:S02]  /*0200*/  LOP3.LUT R62, R86.reuse, 0x2c, RZ, 0xfc, !PT ;  /* 0x0000002c563e7812 */ /* 0x040fe400078efcff */
[----:B------:R-:W-:-:S02]  /*0210*/  LOP3.LUT R63, R86, 0x30, RZ, 0xfc, !PT ;  /* 0x00000030563f7812 */ /* 0x000fc400078efcff */
[----:B0-----:R-:W-:Y:S01]  /*0220*/  IADD3 R2, R0, 0xffffffe, RZ ;  /* 0x0ffffffe00027810 */ /* 0x001fe20007ffe0ff */
[----:B------:R-:W-:Y:S01]  /*0230*/  IMAD.MOV R0, RZ, RZ, -R10 ;  /* 0x000000ffff007224 */ /* 0x000fe200078e0a0a */
[C---:B------:R-:W-:Y:S02]  /*0240*/  LOP3.LUT R64, R86.reuse, 0x34, RZ, 0xfc, !PT ;  /* 0x0000003456407812 */ /* 0x040fe400078efcff */
[----:B------:R0:W1:Y:S01]  /*0250*/  F2I.FTZ.U32.TRUNC.NTZ R3, R2 ;  /* 0x0000000200037305 */ /* 0x000062000021f000 */
[C---:B------:R-:W-:Y:S02]  /*0260*/  LOP3.LUT R65, R86.reuse, 0x38, RZ, 0xfc, !PT ;  /* 0x0000003856417812 */ /* 0x040fe400078efcff */
[----:B------:R-:W-:Y:S01]  /*0270*/  LOP3.LUT R66, R86, 0x3c, RZ, 0xfc, !PT ;  /* 0x0000003c56427812 */ /* 0x000fe200078efcff */
[----:B0-----:R-:W-:Y:S02]  /*0280*/  IMAD.MOV.U32 R2, RZ, RZ, RZ ;  /* 0x000000ffff027224 */ /* 0x001fe400078e00ff */
[----:B-1----:R-:W-:-:S04]  /*0290*/  IMAD.MOV R6, RZ, RZ, -R3 ;  /* 0x000000ffff067224 */ /* 0x002fc800078e0a03 */
[----:B------:R-:W-:Y:S02]  /*02a0*/  IMAD R9, R6, R7, RZ ;  /* 0x0000000706097224 */ /* 0x000fe400078e02ff */
[----:B------:R-:W-:Y:S02]  /*02b0*/  IMAD.MOV.U32 R6, RZ, RZ, R8 ;  /* 0x000000ffff067224 */ /* 0x000fe400078e0008 */
[----:B------:R-:W-:-:S06]  /*02c0*/  IMAD.HI.U32 R3, R3, R9, R2 ;  /* 0x0000000903037227 */ /* 0x000fcc00078e0002 */
[----:B------:R-:W-:-:S04]  /*02d0*/  IMAD.HI.U32 R3, R3, R6, RZ ;  /* 0x0000000603037227 */ /* 0x000fc800078e00ff */
[----:B------:R-:W-:-:S05]  /*02e0*/  IMAD R0, R3, R0, R6 ;  /* 0x0000000003007224 */ /* 0x000fca00078e0206 */
[----:B------:R-:W-:-:S13]  /*02f0*/  ISETP.GT.U32.AND P1, PT, R7, R0, PT ;  /* 0x000000000700720c */ /* 0x000fda0003f24070 */
[----:B------:R-:W-:Y:S01]  /*0300*/  @!P1 IMAD.IADD R0, R0, 0x1, -R7 ;  /* 0x0000000100009824 */ /* 0x000fe200078e0a07 */
[----:B------:R-:W-:Y:S02]  /*0310*/  @!P1 IADD3 R3, R3, 0x1, RZ ;  /* 0x0000000103039810 */ /* 0x000fe40007ffe0ff */
[----:B------:R-:W-:Y:S02]  /*0320*/  ISETP.NE.AND P1, PT, R4, RZ, PT ;  /* 0x000000ff0400720c */ /* 0x000fe40003f25270 */
[----:B------:R-:W-:Y:S02]  /*0330*/  ISETP.GE.U32.AND P0, PT, R0, R7, PT ;  /* 0x000000070000720c */ /* 0x000fe40003f06070 */
[----:B------:R-:W-:-:S04]  /*0340*/  LOP3.LUT R0, R5, R4, RZ, 0x3c, !PT ;  /* 0x0000000405007212 */ /* 0x000fc800078e3cff */
[----:B------:R-:W-:Y:S01]  /*0350*/  ISETP.GE.AND P2, PT, R0, RZ, PT ;  /* 0x000000ff0000720c */ /* 0x000fe20003f46270 */
[----:B------:R-:W-:-:S05]  /*0360*/  IMAD.MOV.U32 R0, RZ, RZ, c[0x0][0x178] ;  /* 0x00005e00ff007624 */ /* 0x000fca00078e00ff */
[----:B------:R-:W-:Y:S02]  /*0370*/  IADD3 R0, R0, 0x7f, RZ ;  /* 0x0000007f00007810 */ /* 0x000fe40007ffe0ff */
[----:B------:R-:W-:-:S05]  /*0380*/  @P0 IADD3 R3, R3, 0x1, RZ ;  /* 0x0000000103030810 */ /* 0x000fca0007ffe0ff */
[----:B------:R-:W-:Y:S01]  /*0390*/  IMAD.MOV.U32 R2, RZ, RZ, R3 ;  /* 0x000000ffff027224 */ /* 0x000fe200078e0003 */
[----:B------:R-:W-:-:S03]  /*03a0*/  SHF.R.S32.HI R3, RZ, 0x1f, R0 ;  /* 0x0000001fff037819 */ /* 0x000fc60000011400 */
[----:B------:R-:W-:Y:S01]  /*03b0*/  @!P2 IMAD.MOV R2, RZ, RZ, -R2 ;  /* 0x000000ffff02a224 */ /* 0x000fe200078e0a02 */
[----:B------:R-:W-:Y:S02]  /*03c0*/  @!P1 LOP3.LUT R2, RZ, R4, RZ, 0x33, !PT ;  /* 0x00000004ff029212 */ /* 0x000fe400078e33ff */
[----:B------:R-:W-:-:S03]  /*03d0*/  LEA.HI R3, R3, R0, RZ, 0x7 ;  /* 0x0000000003037211 */ /* 0x000fc600078f38ff */
[----:B------:R-:W-:Y:S02]  /*03e0*/  IMAD.SHL.U32 R6, R2, 0x8, RZ ;  /* 0x0000000802067824 */ /* 0x000fe400078e00ff */
[----:B------:R-:W-:-:S03]  /*03f0*/  IMAD.MOV R2, RZ, RZ, -R2 ;  /* 0x000000ffff027224 */ /* 0x000fc600078e0a02 */
[----:B------:R-:W-:Y:S01]  /*0400*/  LEA.HI.SX32 R3, R3, -R6, 0x19 ;  /* 0x8000000603037211 */ /* 0x000fe200078fcaff */
[----:B------:R-:W-:-:S03]  /*0410*/  IMAD R4, R4, R2, R5 ;  /* 0x0000000204047224 */ /* 0x000fc600078e0205 */
[----:B------:R-:W-:Y:S02]  /*0420*/  IMNMX R11, R3, 0x8, PT ;  /* 0x00000008030b7817 */ /* 0x000fe40003800200 */
[----:B------:R-:W-:Y:S02]  /*0430*/  IABS R9, R4 ;  /* 0x0000000400097213 */ /* 0x000fe40000000000 */
[----:B------:R-:W-:-:S04]  /*0440*/  IABS R7, R11 ;  /* 0x0000000b00077213 */ /* 0x000fc80000000000 */
[----:B------:R-:W0:Y:S08]  /*0450*/  I2F.RP R0, R7 ;  /* 0x0000000700007306 */ /* 0x000e300000209400 */
[----:B0-----:R-:W0:Y:S02]  /*0460*/  MUFU.RCP R0, R0 ;  /* 0x0000000000007308 */ /* 0x001e240000001000 */
[----:B0-----:R-:W-:-:S06]  /*0470*/  IADD3 R3, R0, 0xffffffe, RZ ;  /* 0x0ffffffe00037810 */ /* 0x001fcc0007ffe0ff */
[----:B------:R-:W0:Y:S02]  /*0480*/  F2I.FTZ.U32.TRUNC.NTZ R3, R3 ;  /* 0x0000000300037305 */ /* 0x000e24000021f000 */
[----:B0-----:R-:W-:-:S04]  /*0490*/  IMAD.MOV R8, RZ, RZ, -R3 ;  /* 0x000000ffff087224 */ /* 0x001fc800078e0a03 */
[----:B------:R-:W-:Y:S01]  /*04a0*/  IMAD.MOV.U32 R2, RZ, RZ, R8 ;  /* 0x000000ffff027224 */ /* 0x000fe200078e0008 */
[----:B------:R-:W-:-:S03]  /*04b0*/  IABS R8, R11 ;  /* 0x0000000b00087213 */ /* 0x000fc60000000000 */
[----:B------:R-:W-:Y:S02]  /*04c0*/  IMAD R5, R2, R7, RZ ;  /* 0x0000000702057224 */ /* 0x000fe400078e02ff */
[----:B------:R-:W-:Y:S02]  /*04d0*/  IMAD.MOV.U32 R2, RZ, RZ, RZ ;  /* 0x000000ffff027224 */ /* 0x000fe400078e00ff */
[----:B------:R-:W-:Y:S02]  /*04e0*/  IMAD.MOV R0, RZ, RZ, -R8 ;  /* 0x000000ffff007224 */ /* 0x000fe400078e0a08 */
        /* <DEDUP_REMOVED lines=9> */
[----:B------:R-:W-:-:S07]  /*0580*/  ISETP.GE.AND P2, PT, R0, RZ, PT ;  /* 0x000000ff0000720c */ /* 0x000fce0003f46270 */
[----:B------:R-:W-:Y:S02]  /*0590*/  @P0 IADD3 R2, R2, 0x1, RZ ;  /* 0x0000000102020810 */ /* 0x000fe40007ffe0ff */
[----:B------:R-:W-:-:S04]  /*05a0*/  ISETP.GT.AND P0, PT, R98, 0x7f, PT ;  /* 0x0000007f6200780c */ /* 0x000fc80003f04270 */
[----:B------:R-:W-:Y:S01]  /*05b0*/  @!P2 IMAD.MOV R2, RZ, RZ, -R2 ;  /* 0x000000ffff02a224 */ /* 0x000fe200078e0a02 */
[----:B------:R-:W-:-:S05]  /*05c0*/  @!P1 LOP3.LUT R2, RZ, R11, RZ, 0x33, !PT ;  /* 0x0000000bff029212 */ /* 0x000fca00078e33ff */
[----:B------:R-:W-:Y:S02]  /*05d0*/  IMAD.MOV R0, RZ, RZ, -R2 ;  /* 0x000000ffff007224 */ /* 0x000fe400078e0a02 */
[----:B------:R-:W-:Y:S02]  /*05e0*/  IMAD.SHL.U32 R103, R2, 0x40, RZ ;  /* 0x0000004002677824 */ /* 0x000fe400078e00ff */
[----:B------:R-:W-:-:S03]  /*05f0*/  IMAD R0, R11, R0, R4 ;  /* 0x000000000b007224 */ /* 0x000fc600078e0204 */
[C---:B------:R-:W-:Y:S01]  /*0600*/  LOP3.LUT R118, R103.reuse, R86, RZ, 0xfc, !PT ;  /* 0x0000005667767212 */ /* 0x040fe200078efcff */
[----:B------:R-:W-:Y:S01]  /*0610*/  IMAD.IADD R0, R6, 0x1, R0 ;  /* 0x0000000106007824 */ /* 0x000fe200078e0200 */
[C-C-:B------:R-:W-:Y:S02]  /*0620*/  LOP3.LUT R117, R103.reuse, 0x4, R86.reuse, 0xfe, !PT ;  /* 0x0000000467757812 */ /* 0x140fe400078efe56 */
[C-C-:B------:R-:W-:Y:S01]  /*0630*/  LOP3.LUT R116, R103.reuse, 0x8, R86.reuse, 0xfe, !PT ;  /* 0x0000000867747812 */ /* 0x140fe200078efe56 */
[----:B------:R-:W-:Y:S01]  /*0640*/  IMAD R120, R0, 0x80, R67 ;  /* 0x0000008000787824 */ /* 0x000fe200078e0243 */
[C-C-:B------:R-:W-:Y:S02]  /*0650*/  LOP3.LUT R115, R103.reuse, 0xc, R86.reuse, 0xfe, !PT ;  /* 0x0000000c67737812 */ /* 0x140fe400078efe56 */
[C-C-:B------:R-:W-:Y:S02]  /*0660*/  LOP3.LUT R113, R103.reuse, 0x10, R86.reuse, 0xfe, !PT ;  /* 0x0000001067717812 */ /* 0x140fe400078efe56 */
[----:B------:R-:W-:-:S02]  /*0670*/  LOP3.LUT R112, R103, 0x14, R86, 0xfe, !PT ;  /* 0x0000001467707812 */ /* 0x000fc400078efe56 */
[C-C-:B------:R-:W-:Y:S02]  /*0680*/  LOP3.LUT R111, R103.reuse, 0x18, R86.reuse, 0xfe, !PT ;  /* 0x00000018676f7812 */ /* 0x140fe400078efe56 */
[C-C-:B------:R-:W-:Y:S02]  /*0690*/  LOP3.LUT R110, R103.reuse, 0x1c, R86.reuse, 0xfe, !PT ;  /* 0x0000001c676e7812 */ /* 0x140fe400078efe56 */
[C-C-:B------:R-:W-:Y:S02]  /*06a0*/  LOP3.LUT R109, R103.reuse, 0x20, R86.reuse, 0xfe, !PT ;  /* 0x00000020676d7812 */ /* 0x140fe400078efe56 */
[C-C-:B------:R-:W-:Y:S02]  /*06b0*/  LOP3.LUT R108, R103.reuse, 0x24, R86.reuse, 0xfe, !PT ;  /* 0x00000024676c7812 */ /* 0x140fe400078efe56 */
[C-C-:B------:R-:W-:Y:S02]  /*06c0*/  LOP3.LUT R107, R103.reuse, 0x28, R86.reuse, 0xfe, !PT ;  /* 0x00000028676b7812 */ /* 0x140fe400078efe56 */
[----:B------:R-:W-:-:S02]  /*06d0*/  LOP3.LUT R106, R103, 0x2c, R86, 0xfe, !PT ;  /* 0x0000002c676a7812 */ /* 0x000fc400078efe56 */
[C-C-:B------:R-:W-:Y:S02]  /*06e0*/  LOP3.LUT R105, R103.reuse, 0x30, R86.reuse, 0xfe, !PT ;  /* 0x0000003067697812 */ /* 0x140fe400078efe56 */
[C-C-:B------:R-:W-:Y:S02]  /*06f0*/  LOP3.LUT R104, R103.reuse, 0x34, R86.reuse, 0xfe, !PT ;  /* 0x0000003467687812 */ /* 0x140fe400078efe56 */
[C-C-:B------:R-:W-:Y:S02]  /*0700*/  LOP3.LUT R102, R103.reuse, 0x38, R86.reuse, 0xfe, !PT ;  /* 0x0000003867667812 */ /* 0x140fe400078efe56 */
[----:B------:R-:W-:Y:S01]  /*0710*/  LOP3.LUT R103, R103, 0x3c, R86, 0xfe, !PT ;  /* 0x0000003c67677812 */ /* 0x000fe200078efe56 */
[----:B------:R-:W-:Y:S05]  /*0720*/  @P0 BRA `(.L_x_0) ;  /* 0x0000008000000947 */ /* 0x000fea0003800000 */
[C---:B------:R-:W-:Y:S01]  /*0730*/  IMAD.SHL.U32 R0, R20.reuse, 0x40, RZ ;  /* 0x0000004014007824 */ /* 0x040fe200078e00ff */
[----:B------:R-:W-:Y:S01]  /*0740*/  CS2R R52, SRZ ;  /* 0x0000000000347805 */ /* 0x000fe2000001ff00 */
[----:B------:R-:W-:Y:S01]  /*0750*/  IMAD.SHL.U32 R101, R20, 0x2, RZ ;  /* 0x0000000214657824 */ /* 0x000fe200078e00ff */
[----:B------:R-:W-:Y:S01]  /*0760*/  CS2R R40, SRZ ;  /* 0x0000000000287805 */ /* 0x000fe2000001ff00 */
[----:B------:R-:W-:Y:S01]  /*0770*/  CS2R R54, SRZ ;  /* 0x0000000000367805 */ /* 0x000fe2000001ff00 */
[----:B------:R0:W-:Y:S01]  /*0780*/  STL [R1], R0 ;  /* 0x0000000001007387 */ /* 0x0001e20000100800 */
[----:B------:R-:W-:Y:S01]  /*0790*/  CS2R R42, SRZ ;  /* 0x00000000002a7805 */ /* 0x000fe2000001ff00 */
[----:B------:R-:W-:Y:S05]  /*07a0*/  BRA `(.L_x_1) ;  /* 0x0000311000007947 */ /* 0x000fea0003800000 */
.L_x_0:
[----:B------:R-:W-:Y:S01]  /*07b0*/  IABS R4, c[0x0][0x17c] ;  /* 0x00005f0000047a13 */ /* 0x000fe20000000000 */
[----:B------:R-:W-:Y:S01]  /*07c0*/  IMAD.MOV.U32 R2, RZ, RZ, RZ ;  /* 0x000000ffff027224 */ /* 0x000fe200078e00ff */
[----:B------:R-:W-:Y:S01]  /*07d0*/  IABS R6, c[0x0][0x178] ;  /* 0x00005e0000067a13 */ /* 0x000fe20000000000 */
[----:B------:R-:W-:Y:S01]  /*07e0*/  IMAD.SHL.U32 R101, R20, 0x2, RZ ;  /* 0x0000000214657824 */ /* 0x000fe200078e00ff */
[----:B------:R-:W0:Y:S01]  /*07f0*/  I2F.RP R0, R4 ;  /* 0x0000000400007306 */ /* 0x000e220000209400 */
[----:B------:R-:W-:Y:S01]  /*0800*/  IABS R10, R103 ;  /* 0x00000067000a7213 */ /* 0x000fe20000000000 */
[----:B------:R-:W-:Y:S01]  /*0810*/  IMAD.MOV.U32 R100, RZ, RZ, c[0x0][0x18c] ;  /* 0x00006300ff647624 */ /* 0x000fe200078e00ff */
[----:B------:R-:W-:Y:S01]  /*0820*/  IABS R12, R102 ;  /* 0x00000066000c7213 */ /* 0x000fe20000000000 */
[----:B------:R-:W-:Y:S01]  /*0830*/  IMAD R99, R67, c[0x0][0x18c], RZ ;  /* 0x0000630043637a24 */ /* 0x000fe200078e02ff */
[----:B------:R-:W-:Y:S01]  /*0840*/  IABS R14, R104 ;  /* 0x00000068000e7213 */ /* 0x000fe20000000000 */
[----:B------:R-:W-:Y:S01]  /*0850*/  CS2R R52, SRZ ;  /* 0x0000000000347805 */ /* 0x000fe2000001ff00 */
[----:B------:R-:W-:Y:S01]  /*0860*/  IABS R21, R108 ;  /* 0x0000006c00157213 */ /* 0x000fe20000000000 */
[----:B------:R-:W1:Y:S01]  /*0870*/  I2F.RP R7, R6 ;  /* 0x0000000600077306 */ /* 0x000e620000209400 */
[----:B------:R-:W-:Y:S01]  /*0880*/  IABS R39, R118 ;  /* 0x0000007600277213 */ /* 0x000fe20000000000 */
[----:B------:R-:W-:Y:S01]  /*0890*/  CS2R R54, SRZ ;  /* 0x0000000000367805 */ /* 0x000fe2000001ff00 */
[----:B------:R-:W-:Y:S01]  /*08a0*/  IABS R18, R106 ;  /* 0x0000006a00127213 */ /* 0x000fe20000000000 */
[----:B------:R-:W-:Y:S01]  /*08b0*/  CS2R R80, SRZ ;  /* 0x0000000000507805 */ /* 0x000fe2000001ff00 */
[----:B------:R-:W-:Y:S01]  /*08c0*/  IABS R27, R111 ;  /* 0x0000006f001b7213 */ /* 0x000fe20000000000 */
[----:B------:R-:W-:Y:S01]  /*08d0*/  CS2R R82, SRZ ;  /* 0x0000000000527805 */ /* 0x000fe2000001ff00 */
[----:B------:R-:W-:Y:S01]  /*08e0*/  IABS R23, R109 ;  /* 0x0000006d00177213 */ /* 0x000fe20000000000 */
[----:B0-----:R-:W0:Y:S01]  /*08f0*/  MUFU.RCP R0, R0 ;  /* 0x0000000000007308 */ /* 0x001e220000001000 */
[----:B------:R-:W-:Y:S01]  /*0900*/  IABS R35, R116 ;  /* 0x0000007400237213 */ /* 0x000fe20000000000 */
[----:B------:R-:W-:Y:S01]  /*0910*/  CS2R R42, SRZ ;  /* 0x00000000002a7805 */ /* 0x000fe2000001ff00 */
[----:B------:R-:W-:Y:S01]  /*0920*/  IABS R19, R107 ;  /* 0x0000006b00137213 */ /* 0x000fe20000000000 */
[----:B------:R-:W-:Y:S01]  /*0930*/  CS2R R68, SRZ ;  /* 0x0000000000447805 */ /* 0x000fe2000001ff00 */
[----:B------:R-:W-:Y:S01]  /*0940*/  IABS R25, R110 ;  /* 0x0000006e00197213 */ /* 0x000fe20000000000 */
[----:B------:R-:W-:Y:S01]  /*0950*/  CS2R R70, SRZ ;  /* 0x0000000000467805 */ /* 0x000fe2000001ff00 */
[----:B------:R-:W-:Y:S01]  /*0960*/  IABS R29, R112 ;  /* 0x00000070001d7213 */ /* 0x000fe20000000000 */
[----:B-1----:R-:W1:Y:S01]  /*0970*/  MUFU.RCP R7, R7 ;  /* 0x0000000700077308 */ /* 0x002e620000001000 */
[----:B------:R-:W-:Y:S01]  /*0980*/  IABS R31, R113 ;  /* 0x00000071001f7213 */ /* 0x000fe20000000000 */
[----:B------:R-:W-:Y:S01]  /*0990*/  IMAD.SHL.U32 R100, R100, 0x80, RZ ;  /* 0x0000008064647824 */ /* 0x000fe200078e00ff */
[----:B------:R-:W-:-:S02]  /*09a0*/  IABS R33, R115 ;  /* 0x0000007300217213 */ /* 0x000fc40000000000 */
[----:B------:R-:W-:Y:S02]  /*09b0*/  IABS R37, R117 ;  /* 0x0000007500257213 */ /* 0x000fe40000000000 */
[----:B------:R-:W-:Y:S02]  /*09c0*/  IABS R41, R120 ;  /* 0x0000007800297213 */ /* 0x000fe40000000000 */
[----:B0-----:R-:W-:Y:S02]  /*09d0*/  IADD3 R5, R0, 0xffffffe, RZ ;  /* 0x0ffffffe00057810 */ /* 0x001fe40007ffe0ff */
[----:B------:R-:W-:Y:S02]  /*09e0*/  LOP3.LUT R0, R20, 0x7, RZ, 0xc0, !PT ;  /* 0x0000000714007812 */ /* 0x000fe400078ec0ff */
[----:B------:R-:W0:Y:S01]  /*09f0*/  F2I.FTZ.U32.TRUNC.NTZ R3, R5 ;  /* 0x0000000500037305 */ /* 0x000e22000021f000 */
[----:B------:R-:W-:Y:S02]  /*0a00*/  LOP3.LUT R121, R86, 0x7c, RZ, 0xfc, !PT ;  /* 0x0000007c56797812 */ /* 0x000fe400078efcff */
[----:B-1----:R-:W-:Y:S01]  /*0a10*/  IADD3 R8, R7, 0xffffffe, RZ ;  /* 0x0ffffffe07087810 */ /* 0x002fe20007ffe0ff */
[----:B------:R-:W-:Y:S01]  /*0a20*/  IMAD.SHL.U32 R87, R0, 0x100, RZ ;  /* 0x0000010000577824 */ /* 0x000fe200078e00ff */
[----:B------:R-:W-:Y:S01]  /*0a30*/  LOP3.LUT R123, R86, 0x74, RZ, 0xfc, !PT ;  /* 0x00000074567b7812 */ /* 0x000fe200078efcff */
[----:B------:R-:W-:Y:S01]  /*0a40*/  IMAD.SHL.U32 R0, R0, 0x10, RZ ;  /* 0x0000001000007824 */ /* 0x000fe200078e00ff */
[C---:B------:R-:W-:Y:S01]  /*0a50*/  LOP3.LUT R122, R86.reuse, 0x78, RZ, 0xfc, !PT ;  /* 0x00000078567a7812 */ /* 0x040fe200078efcff */
[----:B------:R1:W2:Y:S01]  /*0a60*/  F2I.FTZ.U32.TRUNC.NTZ R9, R8 ;  /* 0x0000000800097305 */ /* 0x0002a2000021f000 */
[----:B------:R-:W-:-:S02]  /*0a70*/  LOP3.LUT R125, R86, 0x6c, RZ, 0xfc, !PT ;  /* 0x0000006c567d7812 */ /* 0x000fc400078efcff */
[C---:B------:R-:W-:Y:S02]  /*0a80*/  LOP3.LUT R124, R86.reuse, 0x70, RZ, 0xfc, !PT ;  /* 0x00000070567c7812 */ /* 0x040fe400078efcff */
[C---:B------:R-:W-:Y:S02]  /*0a90*/  LOP3.LUT R50, R86.reuse, 0x60, RZ, 0xfc, !PT ;  /* 0x0000006056327812 */ /* 0x040fe400078efcff */
[C---:B------:R-:W-:Y:S01]  /*0aa0*/  LOP3.LUT R51, R86.reuse, 0x64, RZ, 0xfc, !PT ;  /* 0x0000006456337812 */ /* 0x040fe200078efcff */
[----:B0-----:R-:W-:Y:S01]  /*0ab0*/  IMAD.MOV R11, RZ, RZ, -R3 ;  /* 0x000000ffff0b7224 */ /* 0x001fe200078e0a03 */
[----:B------:R-:W-:Y:S01]  /*0ac0*/  LOP3.LUT R56, R86, 0x68, RZ, 0xfc, !PT ;  /* 0x0000006856387812 */ /* 0x000fe200078efcff */
[----:B-1----:R-:W-:Y:S01]  /*0ad0*/  IMAD.IADD R8, R87, 0x1, R0 ;  /* 0x0000000157087824 */ /* 0x002fe200078e0200 */
[----:B------:R-:W-:Y:S01]  /*0ae0*/  LOP3.LUT R0, R0, 0x30, R101, 0x78, !PT ;  /* 0x0000003000007812 */ /* 0x000fe200078e7865 */
[----:B------:R-:W-:Y:S01]  /*0af0*/  IMAD R11, R11, R4, RZ ;  /* 0x000000040b0b7224 */ /* 0x000fe200078e02ff */
[----:B------:R-:W-:-:S02]  /*0b00*/  LOP3.LUT R47, R86, 0x54, RZ, 0xfc, !PT ;  /* 0x00000054562f7812 */ /* 0x000fc400078efcff */
[----:B------:R-:W-:Y:S01]  /*0b10*/  LOP3.LUT R48, R86, 0x58, RZ, 0xfc, !PT ;  /* 0x0000005856307812 */ /* 0x000fe200078efcff */
[----:B------:R-:W-:Y:S01]  /*0b20*/  IMAD.HI.U32 R3, R3, R11, R2 ;  /* 0x0000000b03037227 */ /* 0x000fe200078e0002 */
[----:B------:R-:W-:Y:S02]  /*0b30*/  LOP3.LUT R2, R20, 0x180, RZ, 0xc0, !PT ;  /* 0x0000018014027812 */ /* 0x000fe400078ec0ff */
[----:B------:R-:W-:Y:S01]  /*0b40*/  LOP3.LUT R11, R101, 0x10, RZ, 0xc0, !PT ;  /* 0x00000010650b7812 */ /* 0x000fe200078ec0ff */
[----:B--2---:R-:W-:Y:S01]  /*0b50*/  IMAD.MOV R17, RZ, RZ, -R9 ;  /* 0x000000ffff117224 */ /* 0x004fe200078e0a09 */
[----:B------:R-:W-:Y:S01]  /*0b60*/  LOP3.LUT R49, R86, 0x5c, RZ, 0xfc, !PT ;  /* 0x0000005c56317812 */ /* 0x000fe200078efcff */
[C---:B------:R-:W-:Y:S01]  /*0b70*/  IMAD.HI.U32 R5, R3.reuse, R10, RZ ;  /* 0x0000000a03057227 */ /* 0x040fe200078e00ff */
[----:B------:R-:W-:Y:S02]  /*0b80*/  LEA.HI R11, R2, R11, RZ, 0x1e ;  /* 0x0000000b020b7211 */ /* 0x000fe400078ff0ff */
[----:B------:R-:W-:Y:S01]  /*0b90*/  SHF.R.U32.HI R2, RZ, 0x3, R2 ;  /* 0x00000003ff027819 */ /* 0x000fe20000011602 */
[----:B------:R-:W-:Y:S01]  /*0ba0*/  IMAD.MOV R13, RZ, RZ, -R5 ;  /* 0x000000ffff0d7224 */ /* 0x000fe200078e0a05 */
[----:B------:R-:W-:Y:S01]  /*0bb0*/  LOP3.LUT R5, R8, R11, RZ, 0x3c, !PT ;  /* 0x0000000b08057212 */ /* 0x000fe200078e3cff */
[----:B------:R-:W-:Y:S01]  /*0bc0*/  IMAD.HI.U32 R7, R3, R12, RZ ;  /* 0x0000000c03077227 */ /* 0x000fe200078e00ff */
[----:B------:R-:W-:-:S02]  /*0bd0*/  LOP3.LUT R44, R86, 0x48, RZ, 0xfc, !PT ;  /* 0x00000048562c7812 */ /* 0x000fc400078efcff */
[C---:B------:R-:W-:Y:S01]  /*0be0*/  LOP3.LUT R45, R86.reuse, 0x4c, RZ, 0xfc, !PT ;  /* 0x0000004c562d7812 */ /* 0x040fe200078efcff */
[----:B------:R-:W-:Y:S01]  /*0bf0*/  IMAD R17, R17, R6, RZ ;  /* 0x0000000611117224 */ /* 0x000fe200078e02ff */
[C---:B------:R-:W-:Y:S01]  /*0c00*/  LOP3.LUT R46, R86.reuse, 0x50, RZ, 0xfc, !PT ;  /* 0x00000050562e7812 */ /* 0x040fe200078efcff */
[----:B------:R-:W-:Y:S01]  /*0c10*/  IMAD.MOV.U32 R8, RZ, RZ, RZ ;  /* 0x000000ffff087224 */ /* 0x000fe200078e00ff */
[C---:B------:R-:W-:Y:S01]  /*0c20*/  LOP3.LUT R36, R86.reuse, 0x40, RZ, 0xfc, !PT ;  /* 0x0000004056247812 */ /* 0x040fe200078efcff */
[----:B------:R-:W-:Y:S01]  /*0c30*/  IMAD.MOV R15, RZ, RZ, -R7 ;  /* 0x000000ffff0f7224 */ /* 0x000fe200078e0a07 */
[----:B------:R-:W-:Y:S01]  /*0c40*/  LOP3.LUT R38, R86, 0x44, RZ, 0xfc, !PT ;  /* 0x0000004456267812 */ /* 0x000fe200078efcff */
[----:B------:R-:W-:Y:S01]  /*0c50*/  IMAD.HI.U32 R16, R9, R17, R8 ;  /* 0x0000001109107227 */ /* 0x000fe200078e0008 */
[----:B------:R-:W-:Y:S02]  /*0c60*/  IABS R17, R105 ;  /* 0x0000006900117213 */ /* 0x000fe40000000000 */
[----:B------:R-:W-:Y:S01]  /*0c70*/  LOP3.LUT R2, R2, 0x3fe, R101, 0x78, !PT ;  /* 0x000003fe02027812 */ /* 0x000fe200078e7865 */
[----:B------:R-:W-:-:S04]  /*0c80*/  IMAD.HI.U32 R8, R3, R14, RZ ;  /* 0x0000000e03087227 */ /* 0x000fc800078e00ff */
[C---:B------:R-:W-:Y:S02]  /*0c90*/  IMAD R7, R4.reuse, R13, R10 ;  /* 0x0000000d04077224 */ /* 0x040fe400078e020a */
[C---:B------:R-:W-:Y:S02]  /*0ca0*/  IMAD R9, R4.reuse, R15, R12 ;  /* 0x0000000f04097224 */ /* 0x040fe400078e020c */
[----:B------:R-:W-:Y:S01]  /*0cb0*/  IMAD.HI.U32 R13, R3, R21, RZ ;  /* 0x00000015030d7227 */ /* 0x000fe200078e00ff */
[C---:B------:R-:W-:Y:S02]  /*0cc0*/  ISETP.GT.U32.AND P0, PT, R4.reuse, R7, PT ;  /* 0x000000070400720c */ /* 0x040fe40003f04070 */
[----:B------:R-:W-:Y:S01]  /*0cd0*/  ISETP.GT.U32.AND P1, PT, R4, R9, PT ;  /* 0x000000090400720c */ /* 0x000fe20003f24070 */
[----:B------:R-:W-:Y:S02]  /*0ce0*/  IMAD.MOV R15, RZ, RZ, -R8 ;  /* 0x000000ffff0f7224 */ /* 0x000fe400078e0a08 */
[----:B------:R-:W-:-:S02]  /*0cf0*/  IMAD.MOV R8, RZ, RZ, -R13 ;  /* 0x000000ffff087224 */ /* 0x000fc400078e0a0d */
[----:B------:R-:W-:Y:S02]  /*0d00*/  IMAD R13, R4, R15, R14 ;  /* 0x0000000f040d7224 */ /* 0x000fe400078e020e */
[----:B------:R-:W-:-:S03]  /*0d10*/  IMAD.HI.U32 R14, R3, R39, RZ ;  /* 0x00000027030e7227 */ /* 0x000fc600078e00ff */
[----:B------:R-:W-:Y:S01]  /*0d20*/  ISETP.GT.U32.AND P2, PT, R4, R13, PT ;  /* 0x0000000d0400720c */ /* 0x000fe20003f44070 */
[----:B------:R-:W-:Y:S02]  /*0d30*/  IMAD.MOV R14, RZ, RZ, -R14 ;  /* 0x000000ffff0e7224 */ /* 0x000fe400078e0a0e */
[----:B------:R-:W-:-:S04]  /*0d40*/  IMAD.HI.U32 R10, R3, R17, RZ ;  /* 0x00000011030a7227 */ /* 0x000fc800078e00ff */
[----:B------:R-:W-:Y:S02]  /*0d50*/  IMAD R39, R4, R14, R39 ;  /* 0x0000000e04277224 */ /* 0x000fe400078e0227 */
[----:B------:R-:W-:-:S03]  /*0d60*/  IMAD.HI.U32 R11, R3, R18, RZ ;  /* 0x00000012030b7227 */ /* 0x000fc600078e00ff */
[C---:B------:R-:W-:Y:S01]  /*0d70*/  ISETP.GT.U32.AND P3, PT, R4.reuse, R39, PT ;  /* 0x000000270400720c */ /* 0x040fe20003f64070 */
[----:B------:R-:W-:Y:S02]  /*0d80*/  @!P0 IMAD.IADD R7, R7, 0x1, -R4 ;  /* 0x0000000107078824 */ /* 0x000fe400078e0a04 */
[----:B------:R-:W-:Y:S02]  /*0d90*/  IMAD.MOV R10, RZ, RZ, -R10 ;  /* 0x000000ffff0a7224 */ /* 0x000fe400078e0a0a */
[----:B------:R-:W-:Y:S02]  /*0da0*/  IMAD.MOV R11, RZ, RZ, -R11 ;  /* 0x000000ffff0b7224 */ /* 0x000fe400078e0a0b */
[C---:B------:R-:W-:Y:S02]  /*0db0*/  IMAD R15, R4.reuse, R10, R17 ;  /* 0x0000000a040f7224 */ /* 0x040fe400078e0211 */
[C---:B------:R-:W-:Y:S02]  /*0dc0*/  IMAD R17, R4.reuse, R11, R18 ;  /* 0x0000000b04117224 */ /* 0x040fe400078e0212 */
[----:B------:R-:W-:Y:S01]  /*0dd0*/  IMAD.HI.U32 R11, R3, R27, RZ ;  /* 0x0000001b030b7227 */ /* 0x000fe200078e00ff */
[----:B------:R-:W-:-:S02]  /*0de0*/  ISETP.GT.U32.AND P4, PT, R4, R15, PT ;  /* 0x0000000f0400720c */ /* 0x000fc40003f84070 */
[C---:B------:R-:W-:Y:S01]  /*0df0*/  ISETP.GT.U32.AND P5, PT, R4.reuse, R17, PT ;  /* 0x000000110400720c */ /* 0x040fe20003fa4070 */
[--C-:B------:R-:W-:Y:S02]  /*0e00*/  @!P3 IMAD.IADD R39, R39, 0x1, -R4.reuse ;  /* 0x000000012727b824 */ /* 0x100fe400078e0a04 */
[C---:B------:R-:W-:Y:S02]  /*0e10*/  IMAD R21, R4.reuse, R8, R21 ;  /* 0x0000000804157224 */ /* 0x040fe400078e0215 */
[----:B------:R-:W-:Y:S01]  /*0e20*/  @!P1 IMAD.IADD R9, R9, 0x1, -R4 ;  /* 0x0000000109099824 */ /* 0x000fe200078e0a04 */
[C---:B------:R-:W-:Y:S01]  /*0e30*/  ISETP.GT.U32.AND P0, PT, R4.reuse, R39, PT ;  /* 0x000000270400720c */ /* 0x040fe20003f04070 */
[----:B------:R-:W-:Y:S01]  /*0e40*/  IMAD.MOV R11, RZ, RZ, -R11 ;  /* 0x000000ffff0b7224 */ /* 0x000fe200078e0a0b */
[----:B------:R-:W-:Y:S01]  /*0e50*/  ISETP.GT.U32.AND P1, PT, R4, R7, PT ;  /* 0x000000070400720c */ /* 0x000fe20003f24070 */
[----:B------:R-:W-:-:S04]  /*0e60*/  IMAD.HI.U32 R8, R3, R23, RZ ;  /* 0x0000001703087227 */ /* 0x000fc800078e00ff */
[----:B------:R-:W-:Y:S02]  /*0e70*/  IMAD R27, R4, R11, R27 ;  /* 0x0000000b041b7224 */ /* 0x000fe400078e021b */
[----:B------:R-:W-:Y:S02]  /*0e80*/  IMAD.MOV R8, RZ, RZ, -R8 ;  /* 0x000000ffff087224 */ /* 0x000fe400078e0a08 */
[----:B------:R-:W-:-:S04]  /*0e90*/  IMAD.HI.U32 R11, R3, R35, RZ ;  /* 0x00000023030b7227 */ /* 0x000fc800078e00ff */
[----:B------:R-:W-:Y:S01]  /*0ea0*/  @!P0 IMAD.IADD R39, R39, 0x1, -R4 ;  /* 0x0000000127278824 */ /* 0x000fe200078e0a04 */
[----:B------:R-:W-:Y:S01]  /*0eb0*/  ISETP.GT.U32.AND P0, PT, R4, R21, PT ;  /* 0x000000150400720c */ /* 0x000fe20003f04070 */
[----:B------:R-:W-:-:S04]  /*0ec0*/  IMAD.HI.U32 R12, R3, R19, RZ ;  /* 0x00000013030c7227 */ /* 0x000fc800078e00ff */
[----:B------:R-:W-:-:S04]  /*0ed0*/  IMAD.HI.U32 R10, R3, R25, RZ ;  /* 0x00000019030a7227 */ /* 0x000fc800078e00ff */
[C---:B------:R-:W-:Y:S02]  /*0ee0*/  IMAD R23, R4.reuse, R8, R23 ;  /* 0x0000000804177224 */ /* 0x040fe400078e0217 */
[----:B------:R-:W-:Y:S02]  /*0ef0*/  IMAD.MOV R11, RZ, RZ, -R11 ;  /* 0x000000ffff0b7224 */ /* 0x000fe400078e0a0b */
[----:B------:R-:W-:Y:S02]  /*0f00*/  IMAD.MOV R12, RZ, RZ, -R12 ;  /* 0x000000ffff0c7224 */ /* 0x000fe400078e0a0c */
[----:B------:R-:W-:Y:S02]  /*0f10*/  IMAD.MOV R10, RZ, RZ, -R10 ;  /* 0x000000ffff0a7224 */ /* 0x000fe400078e0a0a */
[----:B------:R-:W-:Y:S01]  /*0f20*/  @!P2 IMAD.IADD R13, R13, 0x1, -R4 ;  /* 0x000000010d0da824 */ /* 0x000fe200078e0a04 */
[C---:B------:R-:W-:Y:S01]  /*0f30*/  ISETP.GT.U32.AND P2, PT, R4.reuse, R9, PT ;  /* 0x000000090400720c */ /* 0x040fe20003f44070 */
[C---:B------:R-:W-:Y:S01]  /*0f40*/  IMAD R35, R4.reuse, R11, R35 ;  /* 0x0000000b04237224 */ /* 0x040fe200078e0223 */
[----:B------:R-:W-:Y:S01]  /*0f50*/  SHF.R.S32.HI R11, RZ, 0x1f, R98 ;  /* 0x0000001fff0b7819 */ /* 0x000fe20000011462 */
[----:B------:R-:W-:Y:S01]  /*0f60*/  @!P1 IMAD.IADD R7, R7, 0x1, -R4 ;  /* 0x0000000107079824 */ /* 0x000fe200078e0a04 */
[C---:B------:R-:W-:Y:S01]  /*0f70*/  ISETP.GT.U32.AND P1, PT, R4.reuse, R23, PT ;  /* 0x000000170400720c */ /* 0x040fe20003f24070 */
[C---:B------:R-:W-:Y:S01]  /*0f80*/  IMAD R19, R4.reuse, R12, R19 ;  /* 0x0000000c04137224 */ /* 0x040fe200078e0213 */
[C---:B------:R-:W-:Y:S01]  /*0f90*/  ISETP.GT.U32.AND P3, PT, R4.reuse, R13, PT ;  /* 0x0000000d0400720c */ /* 0x040fe20003f64070 */
[C---:B------:R-:W-:Y:S01]  /*0fa0*/  IMAD R25, R4.reuse, R10, R25 ;  /* 0x0000000a04197224 */ /* 0x040fe200078e0219 */
[----:B------:R-:W-:Y:S01]  /*0fb0*/  LEA.HI R98, R11, R98, RZ, 0x7 ;  /* 0x000000620b627211 */ /* 0x000fe200078f38ff */
[----:B------:R-:W-:Y:S01]  /*0fc0*/  IMAD.HI.U32 R12, R3, R29, RZ ;  /* 0x0000001d030c7227 */ /* 0x000fe200078e00ff */
[----:B------:R-:W-:-:S02]  /*0fd0*/  ISETP.GT.U32.AND P6, PT, R4, R19, PT ;  /* 0x000000130400720c */ /* 0x000fc40003fc4070 */
[----:B------:R-:W-:Y:S01]  /*0fe0*/  SHF.R.S32.HI R98, RZ, 0x7, R98 ;  /* 0x00000007ff627819 */ /* 0x000fe20000011462 */
[----:B------:R-:W-:-:S04]  /*0ff0*/  IMAD.HI.U32 R8, R3, R31, RZ ;  /* 0x0000001f03087227 */ /* 0x000fc800078e00ff */
[----:B------:R-:W-:-:S04]  /*1000*/  IMAD.HI.U32 R10, R3, R33, RZ ;  /* 0x00000021030a7227 */ /* 0x000fc800078e00ff */
[----:B------:R-:W-:Y:S01]  /*1010*/  @!P0 IMAD.IADD R21, R21, 0x1, -R4 ;  /* 0x0000000115158824 */ /* 0x000fe200078e0a04 */
[----:B------:R-:W-:Y:S01]  /*1020*/  ISETP.GT.U32.AND P0, PT, R4, R35, PT ;  /* 0x000000230400720c */ /* 0x000fe20003f04070 */
[----:B------:R-:W-:-:S04]  /*1030*/  IMAD.HI.U32 R3, R3, R37, RZ ;  /* 0x0000002503037227 */ /* 0x000fc800078e00ff */
[----:B------:R-:W-:Y:S02]  /*1040*/  IMAD.MOV R3, RZ, RZ, -R3 ;  /* 0x000000ffff037224 */ /* 0x000fe400078e0a03 */
[----:B------:R-:W-:Y:S01]  /*1050*/  @!P2 IMAD.IADD R9, R9, 0x1, -R4 ;  /* 0x000000010909a824 */ /* 0x000fe200078e0a04 */
[C---:B------:R-:W-:Y:S01]  /*1060*/  ISETP.GT.U32.AND P2, PT, R4.reuse, R25, PT ;  /* 0x000000190400720c */ /* 0x040fe20003f44070 */
[C---:B------:R-:W-:Y:S02]  /*1070*/  IMAD R37, R4.reuse, R3, R37 ;  /* 0x0000000304257224 */ /* 0x040fe400078e0225 */
[----:B------:R-:W-:Y:S02]  /*1080*/  IMAD.MOV R8, RZ, RZ, -R8 ;  /* 0x000000ffff087224 */ /* 0x000fe400078e0a08 */
[----:B------:R-:W-:Y:S01]  /*1090*/  @!P1 IMAD.IADD R23, R23, 0x1, -R4 ;  /* 0x0000000117179824 */ /* 0x000fe200078e0a04 */
[----:B------:R-:W-:Y:S01]  /*10a0*/  ISETP.GT.U32.AND P1, PT, R4, R37, PT ;  /* 0x000000250400720c */ /* 0x000fe20003f24070 */
[----:B------:R-:W-:-:S04]  /*10b0*/  IMAD.HI.U32 R16, R16, R41, RZ ;  /* 0x0000002910107227 */ /* 0x000fc800078e00ff */
[C---:B------:R-:W-:Y:S02]  /*10c0*/  IMAD R31, R4.reuse, R8, R31 ;  /* 0x00000008041f7224 */ /* 0x040fe400078e021f */
[----:B------:R-:W-:Y:S01]  /*10d0*/  @!P0 IMAD.IADD R35, R35, 0x1, -R4 ;  /* 0x0000000123238824 */ /* 0x000fe200078e0a04 */
[C---:B------:R-:W-:Y:S01]  /*10e0*/  ISETP.GT.U32.AND P0, PT, R4.reuse, R23, PT ;  /* 0x000000170400720c */ /* 0x040fe20003f04070 */
[----:B------:R-:W-:Y:S02]  /*10f0*/  IMAD.MOV R12, RZ, RZ, -R12 ;  /* 0x000000ffff0c7224 */ /* 0x000fe400078e0a0c */
[----:B------:R-:W-:Y:S02]  /*1100*/  IMAD.MOV R16, RZ, RZ, -R16 ;  /* 0x000000ffff107224 */ /* 0x000fe400078e0a10 */
[--C-:B------:R-:W-:Y:S01]  /*1110*/  @!P3 IMAD.IADD R13, R13, 0x1, -R4.reuse ;  /* 0x000000010d0db824 */ /* 0x100fe200078e0a04 */
[C---:B------:R-:W-:Y:S01]  /*1120*/  ISETP.GT.U32.AND P3, PT, R4.reuse, R27, PT ;  /* 0x0000001b0400720c */ /* 0x040fe20003f64070 */
[----:B------:R-:W-:Y:S01]  /*1130*/  @!P5 IMAD.IADD R17, R17, 0x1, -R4 ;  /* 0x000000011111d824 */ /* 0x000fe200078e0a04 */
[C---:B------:R-:W-:Y:S01]  /*1140*/  ISETP.GT.U32.AND P5, PT, R4.reuse, R31, PT ;  /* 0x0000001f0400720c */ /* 0x040fe20003fa4070 */
[----:B------:R-:W-:-:S02]  /*1150*/  IMAD R29, R4, R12, R29 ;  /* 0x0000000c041d7224 */ /* 0x000fc400078e021d */
[----:B------:R-:W-:Y:S02]  /*1160*/  IMAD R3, R6, R16, R41 ;  /* 0x0000001006037224 */ /* 0x000fe400078e0229 */
[----:B------:R-:W-:Y:S01]  /*1170*/  IMAD.MOV R10, RZ, RZ, -R10 ;  /* 0x000000ffff0a7224 */ /* 0x000fe200078e0a0a */
[----:B------:R-:W-:Y:S01]  /*1180*/  CS2R R40, SRZ ;  /* 0x0000000000287805 */ /* 0x000fe2000001ff00 */
[--C-:B------:R-:W-:Y:S01]  /*1190*/  @!P4 IMAD.IADD R15, R15, 0x1, -R4.reuse ;  /* 0x000000010f0fc824 */ /* 0x100fe200078e0a04 */
[----:B------:R-:W-:Y:S01]  /*11a0*/  ISETP.GT.U32.AND P4, PT, R4, R29, PT ;  /* 0x0000001d0400720c */ /* 0x000fe20003f84070 */
[--C-:B------:R-:W-:Y:S01]  /*11b0*/  @!P2 IMAD.IADD R25, R25, 0x1, -R4.reuse ;  /* 0x000000011919a824 */ /* 0x100fe200078e0a04 */
[----:B------:R-:W-:Y:S01]  /*11c0*/  ISETP.GT.U32.AND P2, PT, R6, R3, PT ;  /* 0x000000030600720c */ /* 0x000fe20003f44070 */
[C---:B------:R-:W-:Y:S02]  /*11d0*/  IMAD R33, R4.reuse, R10, R33 ;  /* 0x0000000a04217224 */ /* 0x040fe400078e0221 */
[--C-:B------:R-:W-:Y:S01]  /*11e0*/  @!P1 IMAD.IADD R37, R37, 0x1, -R4.reuse ;  /* 0x0000000125259824 */ /* 0x100fe200078e0a04 */
[C---:B------:R-:W-:Y:S01]  /*11f0*/  ISETP.GT.U32.AND P1, PT, R4.reuse, R25, PT ;  /* 0x000000190400720c */ /* 0x040fe20003f24070 */
        /* <DEDUP_REMOVED lines=8> */
[----:B------:R-:W-:Y:S01]  /*1280*/  @!P4 IMAD.IADD R29, R29, 0x1, -R4 ;  /* 0x000000011d1dc824 */ /* 0x000fe200078e0a04 */
[C---:B------:R-:W-:Y:S01]  /*1290*/  ISETP.GT.U32.AND P4, PT, R4.reuse, R17, PT ;  /* 0x000000110400720c */ /* 0x040fe20003f84070 */
[----:B------:R-:W-:Y:S01]  /*12a0*/  @!P2 IMAD.IADD R3, R3, 0x1, -R6 ;  /* 0x000000010303a824 */ /* 0x000fe200078e0a06 */
[----:B------:R-:W-:Y:S01]  /*12b0*/  ISETP.GT.U32.AND P2, PT, R4, R27, PT ;  /* 0x0000001b0400720c */ /* 0x000fe20003f44070 */
[----:B------:R-:W-:-:S02]  /*12c0*/  @!P1 IMAD.IADD R25, R25, 0x1, -R4 ;  /* 0x0000000119199824 */ /* 0x000fc400078e0a04 */
[--C-:B------:R-:W-:Y:S01]  /*12d0*/  @!P6 IMAD.IADD R33, R33, 0x1, -R4.reuse ;  /* 0x000000012121e824 */ /* 0x100fe200078e0a04 */
[----:B------:R-:W-:Y:S01]  /*12e0*/  ISETP.GT.U32.AND P1, PT, R6, R3, PT ;  /* 0x000000030600720c */ /* 0x000fe20003f24070 */
[--C-:B------:R-:W-:Y:S01]  /*12f0*/  @!P0 IMAD.IADD R35, R35, 0x1, -R4.reuse ;  /* 0x0000000123238824 */ /* 0x100fe200078e0a04 */
[----:B------:R-:W-:Y:S01]  /*1300*/  ISETP.GE.AND P0, PT, R104, RZ, PT ;  /* 0x000000ff6800720c */ /* 0x000fe20003f06270 */
[--C-:B------:R-:W-:Y:S01]  /*1310*/  @!P3 IMAD.IADD R15, R15, 0x1, -R4.reuse ;  /* 0x000000010f0fb824 */ /* 0x100fe200078e0a04 */
[C---:B------:R-:W-:Y:S01]  /*1320*/  ISETP.GT.U32.AND P3, PT, R4.reuse, R29, PT ;  /* 0x0000001d0400720c */ /* 0x040fe20003f64070 */
[--C-:B------:R-:W-:Y:S01]  /*1330*/  @!P5 IMAD.IADD R19, R19, 0x1, -R4.reuse ;  /* 0x000000011313d824 */ /* 0x100fe200078e0a04 */
[C---:B------:R-:W-:Y:S01]  /*1340*/  ISETP.GT.U32.AND P5, PT, R4.reuse, R33, PT ;  /* 0x000000210400720c */ /* 0x040fe20003fa4070 */
[--C-:B------:R-:W-:Y:S01]  /*1350*/  @!P4 IMAD.IADD R17, R17, 0x1, -R4.reuse ;  /* 0x000000011111c824 */ /* 0x100fe200078e0a04 */
[----:B------:R-:W-:Y:S01]  /*1360*/  ISETP.GT.U32.AND P4, PT, R4, R31, PT ;  /* 0x0000001f0400720c */ /* 0x000fe20003f84070 */
[----:B------:R-:W-:Y:S01]  /*1370*/  IMAD.SHL.U32 R8, R20, 0x80, RZ ;  /* 0x0000008014087824 */ /* 0x000fe200078e00ff */
[----:B------:R-:W-:Y:S01]  /*1380*/  ISETP.GT.U32.AND P6, PT, R4, R21, PT ;  /* 0x000000150400720c */ /* 0x000fe20003fc4070 */
[----:B------:R-:W-:Y:S01]  /*1390*/  @!P2 IMAD.IADD R27, R27, 0x1, -R4 ;  /* 0x000000011b1ba824 */ /* 0x000fe200078e0a04 */
[----:B------:R-:W-:Y:S01]  /*13a0*/  ISETP.GE.AND P2, PT, R103, RZ, PT ;  /* 0x000000ff6700720c */ /* 0x000fe20003f46270 */
[----:B------:R-:W-:Y:S01]  /*13b0*/  @!P1 IMAD.IADD R3, R3, 0x1, -R6 ;  /* 0x0000000103039824 */ /* 0x000fe200078e0a06 */
[----:B------:R-:W-:Y:S01]  /*13c0*/  ISETP.GE.AND P1, PT, R107, RZ, PT ;  /* 0x000000ff6b00720c */ /* 0x000fe20003f26270 */
[----:B------:R-:W-:Y:S01]  /*13d0*/  @!P0 IMAD.MOV R13, RZ, RZ, -R13 ;  /* 0x000000ffff0d8224 */ /* 0x000fe200078e0a0d */
[----:B------:R-:W-:Y:S01]  /*13e0*/  ISETP.GE.AND P0, PT, R110, RZ, PT ;  /* 0x000000ff6e00720c */ /* 0x000fe20003f06270 */
[--C-:B------:R-:W-:Y:S01]  /*13f0*/  @!P3 IMAD.IADD R29, R29, 0x1, -R4.reuse ;  /* 0x000000011d1db824 */ /* 0x100fe200078e0a04 */
[----:B------:R-:W-:Y:S01]  /*1400*/  ISETP.GE.AND P3, PT, R102, RZ, PT ;  /* 0x000000ff6600720c */ /* 0x000fe20003f66270 */
[--C-:B------:R-:W-:Y:S01]  /*1410*/  @!P5 IMAD.IADD R33, R33, 0x1, -R4.reuse ;  /* 0x000000012121d824 */ /* 0x100fe200078e0a04 */
[----:B------:R-:W-:Y:S01]  /*1420*/  ISETP.GE.AND P5, PT, R105, RZ, PT ;  /* 0x000000ff6900720c */ /* 0x000fe20003fa6270 */
[----:B------:R-:W-:Y:S01]  /*1430*/  IMAD.SHL.U32 R10, R20, 0x40, RZ ;  /* 0x00000040140a7824 */ /* 0x000fe200078e00ff */
[----:B------:R-:W-:Y:S01]  /*1440*/  LOP3.LUT R8, R8, 0x800, RZ, 0xc0, !PT ;  /* 0x0000080008087812 */ /* 0x000fe200078ec0ff */
[--C-:B------:R-:W-:Y:S01]  /*1450*/  @!P4 IMAD.IADD R31, R31, 0x1, -R4.reuse ;  /* 0x000000011f1fc824 */ /* 0x100fe200078e0a04 */
[----:B------:R-:W-:Y:S01]  /*1460*/  ISETP.GE.AND P4, PT, R106, RZ, PT ;  /* 0x000000ff6a00720c */ /* 0x000fe20003f86270 */
[----:B------:R-:W-:Y:S01]  /*1470*/  @!P6 IMAD.IADD R21, R21, 0x1, -R4 ;  /* 0x000000011515e824 */ /* 0x000fe200078e0a04 */
[----:B------:R0:W-:Y:S01]  /*1480*/  STL [R1], R10 ;  /* 0x0000000a01007387 */ /* 0x0001e20000100800 */
[----:B------:R-:W-:Y:S01]  /*1490*/  ISETP.GT.U32.AND P6, PT, R4, R37, PT ;  /* 0x000000250400720c */ /* 0x000fe20003fc4070 */
[----:B------:R-:W-:Y:S01]  /*14a0*/  @!P1 IMAD.MOV R19, RZ, RZ, -R19 ;  /* 0x000000ffff139224 */ /* 0x000fe200078e0a13 */
[----:B------:R-:W-:Y:S01]  /*14b0*/  ISETP.GE.AND P1, PT, R113, RZ, PT ;  /* 0x000000ff7100720c */ /* 0x000fe20003f26270 */
[----:B------:R-:W-:Y:S01]  /*14c0*/  @!P0 IMAD.MOV R25, RZ, RZ, -R25 ;  /* 0x000000ffff198224 */ /* 0x000fe200078e0a19 */
[----:B------:R-:W-:Y:S01]  /*14d0*/  ISETP.GE.AND P0, PT, R117, RZ, PT ;  /* 0x000000ff7500720c */ /* 0x000fe20003f06270 */
[----:B------:R-:W-:Y:S01]  /*14e0*/  @!P2 IMAD.MOV R7, RZ, RZ, -R7 ;  /* 0x000000ffff07a224 */ /* 0x000fe200078e0a07 */
[----:B------:R-:W-:Y:S01]  /*14f0*/  ISETP.GE.AND P2, PT, R108, RZ, PT ;  /* 0x000000ff6c00720c */ /* 0x000fe20003f46270 */
[----:B------:R-:W-:Y:S01]  /*1500*/  @!P3 IMAD.MOV R9, RZ, RZ, -R9 ;  /* 0x000000ffff09b224 */ /* 0x000fe200078e0a09 */
[----:B------:R-:W-:Y:S01]  /*1510*/  ISETP.GE.AND P3, PT, R109, RZ, PT ;  /* 0x000000ff6d00720c */ /* 0x000fe20003f66270 */
[----:B------:R-:W-:Y:S01]  /*1520*/  IMAD R6, R66, c[0x0][0x188], RZ ;  /* 0x0000620042067a24 */ /* 0x000fe200078e02ff */
[----:B0-----:R-:W-:Y:S01]  /*1530*/  LOP3.LUT R10, R0, 0x1800, R10, 0xf8, !PT ;  /* 0x00001800000a7812 */ /* 0x001fe200078ef80a */
[----:B------:R-:W-:-:S02]  /*1540*/  IMAD.IADD R0, R8, 0x1, R5 ;  /* 0x0000000108007824 */ /* 0x000fc400078e0205 */
[----:B------:R-:W-:Y:S01]  /*1550*/  IMAD.MOV.U32 R5, RZ, RZ, R15 ;  /* 0x000000ffff057224 */ /* 0x000fe200078e000f */
[----:B------:R-:W-:Y:S01]  /*1560*/  LOP3.LUT R87, R10, R87, RZ, 0xfc, !PT ;  /* 0x000000570a577212 */ /* 0x000fe200078efcff */
[----:B------:R-:W-:Y:S01]  /*1570*/  @!P4 IMAD.MOV R17, RZ, RZ, -R17 ;  /* 0x000000ffff11c224 */ /* 0x000fe200078e0a11 */
[----:B------:R-:W-:Y:S01]  /*1580*/  ISETP.GE.AND P4, PT, R112, RZ, PT ;  /* 0x000000ff7000720c */ /* 0x000fe20003f86270 */
[----:B------:R-:W-:Y:S01]  /*1590*/  @!P5 IMAD.MOV R5, RZ, RZ, -R5 ;  /* 0x000000ffff05d224 */ /* 0x000fe200078e0a05 */
[----:B------:R-:W-:Y:S01]  /*15a0*/  ISETP.GE.AND P5, PT, R111, RZ, PT ;  /* 0x000000ff6f00720c */ /* 0x000fe20003fa6270 */
[----:B------:R-:W-:Y:S01]  /*15b0*/  @!P6 IMAD.IADD R37, R37, 0x1, -R4 ;  /* 0x000000012525e824 */ /* 0x000fe200078e0a04 */
[----:B------:R-:W-:Y:S01]  /*15c0*/  LOP3.LUT R4, RZ, c[0x0][0x17c], RZ, 0x33, !PT ;  /* 0x00005f00ff047a12 */ /* 0x000fe200078e33ff */
[----:B------:R-:W-:Y:S01]  /*15d0*/  @!P1 IMAD.MOV R31, RZ, RZ, -R31 ;  /* 0x000000ffff1f9224 */ /* 0x000fe200078e0a1f */
[----:B------:R-:W-:Y:S01]  /*15e0*/  ISETP.GE.AND P1, PT, R120, RZ, PT ;  /* 0x000000ff7800720c */ /* 0x000fe20003f26270 */
[----:B------:R-:W-:Y:S01]  /*15f0*/  @!P0 IMAD.MOV R37, RZ, RZ, -R37 ;  /* 0x000000ffff258224 */ /* 0x000fe200078e0a25 */
[----:B------:R-:W-:Y:S01]  /*1600*/  ISETP.NE.AND P0, PT, RZ, c[0x0][0x178], PT ;  /* 0x00005e00ff007a0c */ /* 0x000fe20003f05270 */
[----:B------:R-:W-:Y:S01]  /*1610*/  @!P2 IMAD.MOV R21, RZ, RZ, -R21 ;  /* 0x000000ffff15a224 */ /* 0x000fe200078e0a15 */
[----:B------:R-:W-:Y:S01]  /*1620*/  ISETP.GE.AND P2, PT, R115, RZ, PT ;  /* 0x000000ff7300720c */ /* 0x000fe20003f46270 */
[----:B------:R-:W-:Y:S01]  /*1630*/  @!P3 IMAD.MOV R23, RZ, RZ, -R23 ;  /* 0x000000ffff17b224 */ /* 0x000fe200078e0a17 */
[----:B------:R-:W-:Y:S01]  /*1640*/  ISETP.GE.AND P3, PT, R116, RZ, PT ;  /* 0x000000ff7400720c */ /* 0x000fe20003f66270 */
[----:B------:R-:W-:Y:S01]  /*1650*/  @!P4 IMAD.MOV R29, RZ, RZ, -R29 ;  /* 0x000000ffff1dc224 */ /* 0x000fe200078e0a1d */
[----:B------:R-:W-:Y:S01]  /*1660*/  ISETP.NE.AND P4, PT, RZ, c[0x0][0x17c], PT ;  /* 0x00005f00ff007a0c */ /* 0x000fe20003f85270 */
[----:B------:R-:W-:Y:S01]  /*1670*/  @!P5 IMAD.MOV R27, RZ, RZ, -R27 ;  /* 0x000000ffff1bd224 */ /* 0x000fe200078e0a1b */
[----:B------:R-:W-:Y:S01]  /*1680*/  ISETP.GE.AND P5, PT, R118, RZ, PT ;  /* 0x000000ff7600720c */ /* 0x000fe20003fa6270 */
[----:B------:R-:W-:Y:S01]  /*1690*/  IMAD R6, R63, c[0x0][0x188], RZ ;  /* 0x000062003f067a24 */ /* 0x000fe200078e02ff */
[C---:B------:R-:W-:Y:S01]  /*16a0*/  SEL R96, R4.reuse, R7, !P4 ;  /* 0x0000000704607207 */ /* 0x040fe20006000000 */
[----:B------:R-:W-:Y:S01]  /*16b0*/  @!P1 IMAD.MOV R3, RZ, RZ, -R3 ;  /* 0x000000ffff039224 */ /* 0x000fe200078e0a03 */
[----:B------:R-:W-:Y:S01]  /*16c0*/  SEL R94, R4, R9, !P4 ;  /* 0x00000009045e7207 */ /* 0x000fe20006000000 */
[----:B------:R-:W-:Y:S01]  /*16d0*/  IMAD R6, R60, c[0x0][0x188], RZ ;  /* 0x000062003c067a24 */ /* 0x000fe200078e02ff */
[----:B------:R-:W-:Y:S01]  /*16e0*/  @!P0 LOP3.LUT R3, RZ, c[0x0][0x178], RZ, 0x33, !PT ;  /* 0x00005e00ff038a12 */ /* 0x000fe200078e33ff */
[----:B------:R-:W-:Y:S01]  /*16f0*/  @!P2 IMAD.MOV R33, RZ, RZ, -R33 ;  /* 0x000000ffff21a224 */ /* 0x000fe200078e0a21 */
[C---:B------:R-:W-:Y:S01]  /*1700*/  SEL R15, R4.reuse, R13, !P4 ;  /* 0x0000000d040f7207 */ /* 0x040fe20006000000 */
[----:B------:R-:W-:Y:S01]  /*1710*/  @!P3 IMAD.MOV R35, RZ, RZ, -R35 ;  /* 0x000000ffff23b224 */ /* 0x000fe200078e0a23 */
[----:B------:R-:W-:Y:S01]  /*1720*/  SEL R16, R4, R5, !P4 ;  /* 0x0000000504107207 */ /* 0x000fe20006000000 */
[----:B------:R-:W-:Y:S01]  /*1730*/  IMAD R96, R96, c[0x0][0x190], RZ ;  /* 0x0000640060607a24 */ /* 0x000fe200078e02ff */
[C---:B------:R-:W-:Y:S01]  /*1740*/  SEL R12, R4.reuse, R17, !P4 ;  /* 0x00000011040c7207 */ /* 0x040fe20006000000 */
[----:B------:R-:W-:Y:S01]  /*1750*/  @!P5 IMAD.MOV R39, RZ, RZ, -R39 ;  /* 0x000000ffff27d224 */ /* 0x000fe200078e0a27 */
[----:B------:R-:W-:Y:S01]  /*1760*/  SEL R34, R4, R19, !P4 ;  /* 0x0000001304227207 */ /* 0x000fe20006000000 */
[----:B------:R-:W-:Y:S01]  /*1770*/  IMAD R94, R94, c[0x0][0x190], RZ ;  /* 0x000064005e5e7a24 */ /* 0x000fe200078e02ff */
[C---:B------:R-:W-:Y:S01]  /*1780*/  SEL R20, R4.reuse, R21, !P4 ;  /* 0x0000001504147207 */ /* 0x040fe20006000000 */
[----:B------:R-:W-:Y:S01]  /*1790*/  IMAD R3, R3, c[0x0][0x184], RZ ;  /* 0x0000610003037a24 */ /* 0x000fe200078e02ff */
[C---:B------:R-:W-:Y:S01]  /*17a0*/  SEL R18, R4.reuse, R23, !P4 ;  /* 0x0000001704127207 */ /* 0x040fe20006000000 */
[----:B------:R-:W-:Y:S01]  /*17b0*/  IMAD R6, R57, c[0x0][0x188], RZ ;  /* 0x0000620039067a24 */ /* 0x000fe200078e02ff */
[----:B------:R-:W-:Y:S01]  /*17c0*/  SEL R22, R4, R25, !P4 ;  /* 0x0000001904167207 */ /* 0x000fe20006000000 */
[----:B------:R-:W-:Y:S01]  /*17d0*/  IMAD R6, R28, c[0x0][0x188], RZ ;  /* 0x000062001c067a24 */ /* 0x000fe200078e02ff */
[C---:B------:R-:W-:Y:S01]  /*17e0*/  SEL R25, R4.reuse, R27, !P4 ;  /* 0x0000001b04197207 */ /* 0x040fe20006000000 */
[----:B------:R-:W-:Y:S01]  /*17f0*/  IMAD R15, R15, c[0x0][0x190], RZ ;  /* 0x000064000f0f7a24 */ /* 0x000fe200078e02ff */
[----:B------:R-:W-:Y:S01]  /*1800*/  SEL R7, R4, R29, !P4 ;  /* 0x0000001d04077207 */ /* 0x000fe20006000000 */
        /* <DEDUP_REMOVED lines=11> */
[----:B------:R-:W-:Y:S01]  /*18c0*/  LEA R28, P2, R3, c[0x0][0x160], 0x1 ;  /* 0x00005800031c7a11 */ /* 0x000fe200078408ff */
[----:B------:R-:W-:Y:S01]  /*18d0*/  IMAD R4, R86, c[0x0][0x188], RZ ;  /* 0x0000620056047a24 */ /* 0x000fe200078e02ff */
[----:B------:R-:W-:Y:S01]  /*18e0*/  LEA R97, P3, R96, c[0x0][0x168], 0x1 ;  /* 0x00005a0060617a11 */ /* 0x000fe200078608ff */
[----:B------:R-:W-:Y:S01]  /*18f0*/  IMAD R4, R64, c[0x0][0x188], RZ ;  /* 0x0000620040047a24 */ /* 0x000fe200078e02ff */
[----:B------:R-:W-:Y:S01]  /*1900*/  LEA R95, P4, R94, c[0x0][0x168], 0x1 ;  /* 0x00005a005e5f7a11 */ /* 0x000fe200078808ff */
[----:B------:R-:W-:Y:S01]  /*1910*/  IMAD R4, R61, c[0x0][0x188], RZ ;  /* 0x000062003d047a24 */ /* 0x000fe200078e02ff */
[----:B------:R-:W-:Y:S01]  /*1920*/  LEA.HI.X.SX32 R29, R3, c[0x0][0x164], 0x1, P2 ;  /* 0x00005900031d7a11 */ /* 0x000fe200010f0eff */
[----:B------:R-:W-:Y:S01]  /*1930*/  IMAD R5, R65, c[0x0][0x188], RZ ;  /* 0x0000620041057a24 */ /* 0x000fe200078e02ff */
[----:B------:R-:W-:Y:S01]  /*1940*/  LEA.HI.X.SX32 R96, R96, c[0x0][0x16c], 0x1, P3 ;  /* 0x00005b0060607a11 */ /* 0x000fe200018f0eff */
[----:B------:R-:W-:Y:S01]  /*1950*/  IMAD R4, R58, c[0x0][0x188], RZ ;  /* 0x000062003a047a24 */ /* 0x000fe200078e02ff */
[----:B------:R-:W-:Y:S01]  /*1960*/  LEA.HI.X.SX32 R94, R94, c[0x0][0x16c], 0x1, P4 ;  /* 0x00005b005e5e7a11 */ /* 0x000fe200020f0eff */
[----:B------:R-:W-:Y:S01]  /*1970*/  IMAD R25, R25, c[0x0][0x190], RZ ;  /* 0x0000640019197a24 */ /* 0x000fe200078e02ff */
[----:B------:R-:W-:Y:S01]  /*1980*/  LEA R14, P5, R15, c[0x0][0x168], 0x1 ;  /* 0x00005a000f0e7a11 */ /* 0x000fe200078a08ff */
        /* <DEDUP_REMOVED lines=55> */
[----:B------:R-:W-:-:S02]  /*1d00*/  LOP3.LUT R3, R2, 0x40, RZ, 0x3c, !PT ;  /* 0x0000004002037812 */ /* 0x000fc400078e3cff */
[----:B------:R-:W-:Y:S02]  /*1d10*/  LOP3.LUT R88, R87, 0x40, RZ, 0x3c, !PT ;  /* 0x0000004057587812 */ /* 0x000fe400078e3cff */
.L_x_3:
[C---:B------:R-:W-:Y:S01]  /*1d20*/  ISETP.GE.AND P0, PT, R86.reuse, UR4, PT ;  /* 0x0000000456007c0c */ /* 0x040fe2000bf06270 */
[C---:B------:R-:W-:Y:S01]  /*1d30*/  IMAD R4, R86.reuse, c[0x0][0x188], RZ ;  /* 0x0000620056047a24 */ /* 0x040fe200078e02ff */
[C---:B------:R-:W-:Y:S02]  /*1d40*/  LOP3.LUT R9, R86.reuse, 0x8, RZ, 0xfc, !PT ;  /* 0x0000000856097812 */ /* 0x040fe400078efcff */
[----:B------:R-:W-:Y:S01]  /*1d50*/  LOP3.LUT R8, R86, 0x8, RZ, 0xfc, !PT ;  /* 0x0000000856087812 */ /* 0x000fe200078efcff */
[----:B------:R-:W-:Y:S01]  /*1d60*/  IMAD.WIDE R4, R4, 0x2, R28 ;  /* 0x0000000204047825 */ /* 0x000fe200078e021c */
[----:B------:R-:W-:Y:S02]  /*1d70*/  PRMT R89, RZ, 0x7610, R89 ;  /* 0x00007610ff597816 */ /* 0x000fe40000000059 */
[----:B------:R-:W-:Y:S01]  /*1d80*/  ISETP.GE.AND P1, PT, R8, UR4, PT ;  /* 0x0000000408007c0c */ /* 0x000fe2000bf26270 */
[----:B------:R-:W-:Y:S01]  /*1d90*/  IMAD R9, R9, c[0x0][0x188], RZ ;  /* 0x0000620009097a24 */ /* 0x000fe200078e02ff */
[----:B------:R-:W-:-:S03]  /*1da0*/  LOP3.LUT R8, R86, 0x10, RZ, 0xfc, !PT ;  /* 0x0000001056087812 */ /* 0x000fc600078efcff */
[----:B------:R0:W2:Y:S01]  /*1db0*/  @!P0 LDG.E.U16 R89, [R4.64] ;  /* 0x0000000604598981 */ /* 0x0000a2000c1e1500 */
[----:B------:R-:W-:Y:S02]  /*1dc0*/  PRMT R93, RZ, 0x7610, R93 ;  /* 0x00007610ff5d7816 */ /* 0x000fe4000000005d */
[----:B------:R-:W-:Y:S02]  /*1dd0*/  ISETP.GE.AND P0, PT, R8, UR4, PT ;  /* 0x0000000408007c0c */ /* 0x000fe4000bf06270 */
[C---:B------:R-:W-:Y:S01]  /*1de0*/  LOP3.LUT R8, R86.reuse, 0x18, RZ, 0xfc, !PT ;  /* 0x0000001856087812 */ /* 0x040fe200078efcff */
[----:B0-----:R-:W-:Y:S01]  /*1df0*/  IMAD.WIDE R4, R9, 0x2, R28 ;  /* 0x0000000209047825 */ /* 0x001fe200078e021c */
[----:B------:R-:W-:-:S04]  /*1e00*/  LOP3.LUT R9, R86, 0x10, RZ, 0xfc, !PT ;  /* 0x0000001056097812 */ /* 0x000fc800078efcff */
[----:B------:R0:W3:Y:S01]  /*1e10*/  @!P1 LDG.E.U16 R93, [R4.64] ;  /* 0x00000006045d9981 */ /* 0x0000e2000c1e1500 */
[----:B------:R-:W-:Y:S01]  /*1e20*/  IMAD R9, R9, c[0x0][0x188], RZ ;  /* 0x0000620009097a24 */ /* 0x000fe200078e02ff */
[----:B------:R-:W-:Y:S02]  /*1e30*/  PRMT R92, RZ, 0x7610, R92 ;  /* 0x00007610ff5c7816 */ /* 0x000fe4000000005c */
[----:B------:R-:W-:Y:S01]  /*1e40*/  ISETP.GE.AND P1, PT, R8, UR4, PT ;  /* 0x0000000408007c0c */ /* 0x000fe2000bf26270 */
[----:B0-----:R-:W-:Y:S01]  /*1e50*/  IMAD.WIDE R4, R9, 0x2, R28 ;  /* 0x0000000209047825 */ /* 0x001fe200078e021c */
[----:B------:R-:W-:-:S04]  /*1e60*/  LOP3.LUT R9, R86, 0x18, RZ, 0xfc, !PT ;  /* 0x0000001856097812 */ /* 0x000fc800078efcff */
[----:B------:R0:W4:Y:S01]  /*1e70*/  @!P0 LDG.E.U16 R92, [R4.64] ;  /* 0x00000006045c8981 */ /* 0x000122000c1e1500 */
[----:B------:R-:W-:Y:S01]  /*1e80*/  IMAD R9, R9, c[0x0][0x188], RZ ;  /* 0x0000620009097a24 */ /* 0x000fe200078e02ff */
[C---:B------:R-:W-:Y:S02]  /*1e90*/  LOP3.LUT R8, R86.reuse, 0x20, RZ, 0xfc, !PT ;  /* 0x0000002056087812 */ /* 0x040fe400078efcff */
[----:B------:R-:W-:Y:S01]  /*1ea0*/  PRMT R91, RZ, 0x7610, R91 ;  /* 0x00007610ff5b7816 */ /* 0x000fe2000000005b */
[----:B0-----:R-:W-:Y:S01]  /*1eb0*/  IMAD.WIDE R4, R9, 0x2, R28 ;  /* 0x0000000209047825 */ /* 0x001fe200078e021c */
[----:B------:R-:W-:Y:S02]  /*1ec0*/  LOP3.LUT R9, R86, 0x20, RZ, 0xfc, !PT ;  /* 0x0000002056097812 */ /* 0x000fe400078efcff */
[----:B------:R-:W-:Y:S02]  /*1ed0*/  ISETP.GE.AND P0, PT, R8, UR4, PT ;  /* 0x0000000408007c0c */ /* 0x000fe4000bf06270 */
[----:B------:R0:W5:Y:S01]  /*1ee0*/  @!P1 LDG.E.U16 R91, [R4.64] ;  /* 0x00000006045b9981 */ /* 0x000162000c1e1500 */
[----:B------:R-:W-:Y:S01]  /*1ef0*/  IMAD R9, R9, c[0x0][0x188], RZ ;  /* 0x0000620009097a24 */ /* 0x000fe200078e02ff */
[----:B------:R-:W-:-:S02]  /*1f00*/  LOP3.LUT R8, R86, 0x28, RZ, 0xfc, !PT ;  /* 0x0000002856087812 */ /* 0x000fc400078efcff */
[----:B------:R-:W-:Y:S01]  /*1f10*/  PRMT R90, RZ, 0x7610, R90 ;  /* 0x00007610ff5a7816 */ /* 0x000fe2000000005a */
[----:B0-----:R-:W-:Y:S01]  /*1f20*/  IMAD.WIDE R4, R9, 0x2, R28 ;  /* 0x0000000209047825 */ /* 0x001fe200078e021c */
[----:B------:R-:W-:Y:S02]  /*1f30*/  LOP3.LUT R9, R86, 0x28, RZ, 0xfc, !PT ;  /* 0x0000002856097812 */ /* 0x000fe400078efcff */
[----:B------:R-:W-:-:S03]  /*1f40*/  ISETP.GE.AND P1, PT, R8, UR4, PT ;  /* 0x0000000408007c0c */ /* 0x000fc6000bf26270 */
[----:B------:R0:W2:Y:S01]  /*1f50*/  @!P0 LDG.E.U16 R90, [R4.64] ;  /* 0x00000006045a8981 */ /* 0x0000a2000c1e1500 */
[----:B------:R-:W-:Y:S01]  /*1f60*/  IMAD R9, R9, c[0x0][0x188], RZ ;  /* 0x0000620009097a24 */ /* 0x000fe200078e02ff */
[----:B------:R-:W-:Y:S02]  /*1f70*/  LOP3.LUT R8, R86, 0x30, RZ, 0xfc, !PT ;  /* 0x0000003056087812 */ /* 0x000fe400078efcff */
[----:B------:R-:W-:Y:S02]  /*1f80*/  PRMT R85, RZ, 0x7610, R85 ;  /* 0x00007610ff557816 */ /* 0x000fe40000000055 */
[----:B------:R-:W-:Y:S01]  /*1f90*/  ISETP.GE.AND P0, PT, R8, UR4, PT ;  /* 0x0000000408007c0c */ /* 0x000fe2000bf06270 */
[----:B0-----:R-:W-:Y:S01]  /*1fa0*/  IMAD.WIDE R4, R9, 0x2, R28 ;  /* 0x0000000209047825 */ /* 0x001fe200078e021c */
[C---:B------:R-:W-:Y:S02]  /*1fb0*/  LOP3.LUT R9, R86.reuse, 0x30, RZ, 0xfc, !PT ;  /* 0x0000003056097812 */ /* 0x040fe400078efcff */
[----:B------:R-:W-:-:S02]  /*1fc0*/  LOP3.LUT R8, R86, 0x38, RZ, 0xfc, !PT ;  /* 0x0000003856087812 */ /* 0x000fc400078efcff */
[----:B------:R0:W2:Y:S01]  /*1fd0*/  @!P1 LDG.E.U16 R85, [R4.64] ;  /* 0x0000000604559981 */ /* 0x0000a2000c1e1500 */
[----:B------:R-:W-:Y:S01]  /*1fe0*/  IMAD R9, R9, c[0x0][0x188], RZ ;  /* 0x0000620009097a24 */ /* 0x000fe200078e02ff */
[----:B------:R-:W-:Y:S02]  /*1ff0*/  PRMT R79, RZ, 0x7610, R79 ;  /* 0x00007610ff4f7816 */ /* 0x000fe4000000004f */
[----:B------:R-:W-:Y:S02]  /*2000*/  ISETP.GE.AND P1, PT, R8, UR4, PT ;  /* 0x0000000408007c0c */ /* 0x000fe4000bf26270 */
[C---:B------:R-:W-:Y:S01]  /*2010*/  LOP3.LUT R8, R86.reuse, 0x40, RZ, 0xfc, !PT ;  /* 0x0000004056087812 */ /* 0x040fe200078efcff */
[----:B0-----:R-:W-:Y:S01]  /*2020*/  IMAD.WIDE R4, R9, 0x2, R28 ;  /* 0x0000000209047825 */ /* 0x001fe200078e021c */
[C---:B------:R-:W-:Y:S02]  /*2030*/  LOP3.LUT R9, R86.reuse, 0x38, RZ, 0xfc, !PT ;  /* 0x0000003856097812 */ /* 0x040fe400078efcff */
[----:B------:R-:W-:-:S02]  /*2040*/  LOP3.LUT R10, R86, 0x40, RZ, 0xfc, !PT ;  /* 0x00000040560a7812 */ /* 0x000fc400078efcff */
[----:B------:R0:W2:Y:S01]  /*2050*/  @!P0 LDG.E.U16 R79, [R4.64] ;  /* 0x00000006044f8981 */ /* 0x0000a2000c1e1500 */
[----:B------:R-:W-:Y:S01]  /*2060*/  IMAD R9, R9, c[0x0][0x188], RZ ;  /* 0x0000620009097a24 */ /* 0x000fe200078e02ff */
[----:B------:R-:W-:Y:S02]  /*2070*/  ISETP.GE.AND P0, PT, R8, UR4, PT ;  /* 0x0000000408007c0c */ /* 0x000fe4000bf06270 */
[----:B------:R-:W-:Y:S01]  /*2080*/  PRMT R78, RZ, 0x7610, R78 ;  /* 0x00007610ff4e7816 */ /* 0x000fe2000000004e */
[----:B------:R-:W-:Y:S02]  /*2090*/  IMAD R10, R10, c[0x0][0x188], RZ ;  /* 0x000062000a0a7a24 */ /* 0x000fe400078e02ff */
[----:B0-----:R-:W-:Y:S01]  /*20a0*/  IMAD.WIDE R4, R9, 0x2, R28 ;  /* 0x0000000209047825 */ /* 0x001fe200078e021c */
[----:B------:R-:W-:-:S04]  /*20b0*/  PRMT R84, RZ, 0x7610, R84 ;  /* 0x00007610ff547816 */ /* 0x000fc80000000054 */
[----:B------:R0:W2:Y:S02]  /*20c0*/  @!P1 LDG.E.U16 R78, [R4.64] ;  /* 0x00000006044e9981 */ /* 0x0000a4000c1e1500 */
[----:B0-----:R-:W-:-:S05]  /*20d0*/  IMAD.WIDE R4, R10, 0x2, R28 ;  /* 0x000000020a047825 */ /* 0x001fca00078e021c */
[----:B------:R0:W2:Y:S01]  /*20e0*/  @!P0 LDG.E.U16 R84, [R4.64] ;  /* 0x0000000604548981 */ /* 0x0000a2000c1e1500 */
[----:B------:R-:W-:-:S04]  /*20f0*/  LOP3.LUT R9, R86, 0x4, RZ, 0xfc, !PT ;  /* 0x0000000456097812 */ /* 0x000fc800078efcff */
[C---:B------:R-:W-:Y:S01]  /*2100*/  ISETP.GE.AND P0, PT, R9.reuse, UR4, PT ;  /* 0x0000000409007c0c */ /* 0x040fe2000bf06270 */
[----:B------:R-:W-:Y:S01]  /*2110*/  IMAD R9, R9, c[0x0][0x188], RZ ;  /* 0x0000620009097a24 */ /* 0x000fe200078e02ff */
[C---:B------:R-:W-:Y:S02]  /*2120*/  LOP3.LUT R8, R86.reuse, 0xc, RZ, 0xfc, !PT ;  /* 0x0000000c56087812 */ /* 0x040fe400078efcff */
[----:B------:R-:W-:Y:S01]  /*2130*/  PRMT R36, RZ, 0x7610, R36 ;  /* 0x00007610ff247816 */ /* 0x000fe20000000024 */
[----:B0-----:R-:W-:Y:S01]  /*2140*/  IMAD.WIDE R4, R9, 0x2, R28 ;  /* 0x0000000209047825 */ /* 0x001fe200078e021c */
[----:B------:R-:W-:Y:S02]  /*2150*/  LOP3.LUT R10, R86, 0x14, RZ, 0xfc, !PT ;  /* 0x00000014560a7812 */ /* 0x000fe400078efcff */
[C---:B------:R-:W-:Y:S01]  /*2160*/  ISETP.GE.AND P1, PT, R8.reuse, UR4, PT ;  /* 0x0000000408007c0c */ /* 0x040fe2000bf26270 */
[----:B------:R-:W-:-:S04]  /*2170*/  IMAD R8, R8, c[0x0][0x188], RZ ;  /* 0x0000620008087a24 */ /* 0x000fc800078e02ff */
[----:B------:R0:W2:Y:S01]  /*2180*/  @!P0 LDG.E.U16 R36, [R4.64] ;  /* 0x0000000604248981 */ /* 0x0000a2000c1e1500 */
[----:B------:R-:W-:Y:S02]  /*2190*/  ISETP.GE.AND P0, PT, R10, UR4, PT ;  /* 0x000000040a007c0c */ /* 0x000fe4000bf06270 */
[----:B------:R-:W-:Y:S01]  /*21a0*/  LOP3.LUT R10, R86, 0x2c, RZ, 0xfc, !PT ;  /* 0x0000002c560a7812 */ /* 0x000fe200078efcff */
[----:B------:R-:W-:Y:S01]  /*21b0*/  IMAD.WIDE R8, R8, 0x2, R28 ;  /* 0x0000000208087825 */ /* 0x000fe200078e021c */
[----:B------:R-:W-:Y:S02]  /*21c0*/  PRMT R37, RZ, 0x7610, R37 ;  /* 0x00007610ff257816 */ /* 0x000fe40000000025 */
[----:B------:R-:W-:Y:S02]  /*21d0*/  LOP3.LUT R46, R86, 0x1c, RZ, 0xfc, !PT ;  /* 0x0000001c562e7812 */ /* 0x000fe400078efcff */
[----:B------:R-:W-:Y:S02]  /*21e0*/  ISETP.GE.AND P3, PT, R10, UR4, PT ;  /* 0x000000040a007c0c */ /* 0x000fe4000bf66270 */
[C---:B------:R-:W-:Y:S01]  /*21f0*/  LOP3.LUT R10, R86.reuse, 0x1c, RZ, 0xfc, !PT ;  /* 0x0000001c560a7812 */ /* 0x040fe200078efcff */
[----:B------:R1:W2:Y:S01]  /*2200*/  @!P1 LDG.E.U16 R37, [R8.64] ;  /* 0x0000000608259981 */ /* 0x0002a2000c1e1500 */
[----:B------:R-:W-:-:S02]  /*2210*/  LOP3.LUT R11, R86, 0x24, RZ, 0xfc, !PT ;  /* 0x00000024560b7812 */ /* 0x000fc400078efcff */
[----:B------:R-:W-:Y:S01]  /*2220*/  ISETP.GE.AND P2, PT, R46, UR4, PT ;  /* 0x000000042e007c0c */ /* 0x000fe2000bf46270 */
[----:B------:R-:W-:Y:S01]  /*2230*/  IMAD R10, R10, c[0x0][0x188], RZ ;  /* 0x000062000a0a7a24 */ /* 0x000fe200078e02ff */
[----:B------:R-:W-:Y:S02]  /*2240*/  ISETP.GE.AND P1, PT, R11, UR4, PT ;  /* 0x000000040b007c0c */ /* 0x000fe4000bf26270 */
[C---:B------:R-:W-:Y:S02]  /*2250*/  LOP3.LUT R11, R86.reuse, 0x14, RZ, 0xfc, !PT ;  /* 0x00000014560b7812 */ /* 0x040fe400078efcff */
[----:B------:R-:W-:Y:S01]  /*2260*/  LOP3.LUT R46, R86, 0x2c, RZ, 0xfc, !PT ;  /* 0x0000002c562e7812 */ /* 0x000fe200078efcff */
[----:B-1----:R-:W-:Y:S01]  /*2270*/  IMAD.WIDE R8, R10, 0x2, R28 ;  /* 0x000000020a087825 */ /* 0x002fe200078e021c */
[----:B------:R-:W-:Y:S02]  /*2280*/  PRMT R39, RZ, 0x7610, R39 ;  /* 0x00007610ff277816 */ /* 0x000fe40000000027 */
[C---:B------:R-:W-:Y:S01]  /*2290*/  LOP3.LUT R10, R86.reuse, 0x24, RZ, 0xfc, !PT ;  /* 0x00000024560a7812 */ /* 0x040fe200078efcff */
[----:B------:R-:W-:Y:S01]  /*22a0*/  IMAD R11, R11, c[0x0][0x188], RZ ;  /* 0x000062000b0b7a24 */ /* 0x000fe200078e02ff */
[----:B------:R-:W-:Y:S01]  /*22b0*/  LOP3.LUT R99, R86, 0x34, RZ, 0xfc, !PT ;  /* 0x0000003456637812 */ /* 0x000fe200078efcff */
[----:B------:R-:W-:Y:S01]  /*22c0*/  IMAD R46, R46, c[0x0][0x188], RZ ;  /* 0x000062002e2e7a24 */ /* 0x000fe200078e02ff */
[----:B------:R-:W-:Y:S01]  /*22d0*/  PRMT R38, RZ, 0x7610, R38 ;  /* 0x00007610ff267816 */ /* 0x000fe20000000026 */
[----:B0-----:R-:W-:Y:S01]  /*22e0*/  IMAD.WIDE R4, R11, 0x2, R28 ;  /* 0x000000020b047825 */ /* 0x001fe200078e021c */
[----:B------:R-:W-:Y:S01]  /*22f0*/  PRMT R45, RZ, 0x7610, R45 ;  /* 0x00007610ff2d7816 */ /* 0x000fe2000000002d */
[----:B------:R0:W2:Y:S01]  /*2300*/  @!P2 LDG.E.U16 R39, [R8.64] ;  /* 0x000000060827a981 */ /* 0x0000a2000c1e1500 */
[----:B------:R-:W-:Y:S01]  /*2310*/  ISETP.GE.AND P2, PT, R99, UR4, PT ;  /* 0x0000000463007c0c */ /* 0x000fe2000bf46270 */
[----:B------:R-:W-:-:S02]  /*2320*/  IMAD R10, R10, c[0x0][0x188], RZ ;  /* 0x000062000a0a7a24 */ /* 0x000fc400078e02ff */
[----:B------:R-:W-:Y:S01]  /*2330*/  IMAD.WIDE R46, R46, 0x2, R28 ;  /* 0x000000022e2e7825 */ /* 0x000fe200078e021c */
[----:B------:R-:W-:Y:S01]  /*2340*/  LOP3.LUT R99, R86, 0x44, RZ, 0xfc, !PT ;  /* 0x0000004456637812 */ /* 0x000fe200078efcff */
[----:B------:R1:W2:Y:S01]  /*2350*/  @!P0 LDG.E.U16 R38, [R4.64] ;  /* 0x0000000604268981 */ /* 0x0002a2000c1e1500 */
[----:B------:R-:W-:Y:S01]  /*2360*/  PRMT R44, RZ, 0x7610, R44 ;  /* 0x00007610ff2c7816 */ /* 0x000fe2000000002c */
[----:B------:R-:W-:Y:S02]  /*2370*/  IMAD.WIDE R10, R10, 0x2, R28 ;  /* 0x000000020a0a7825 */ /* 0x000fe400078e021c */
[----:B------:R0:W2:Y:S01]  /*2380*/  @!P3 LDG.E.U16 R45, [R46.64] ;  /* 0x000000062e2db981 */ /* 0x0000a2000c1e1500 */
[----:B------:R-:W-:Y:S02]  /*2390*/  ISETP.GE.AND P3, PT, R99, UR4, PT ;  /* 0x0000000463007c0c */ /* 0x000fe4000bf66270 */
[C---:B------:R-:W-:Y:S01]  /*23a0*/  LOP3.LUT R99, R86.reuse, 0x34, RZ, 0xfc, !PT ;  /* 0x0000003456637812 */ /* 0x040fe200078efcff */
[----:B------:R0:W2:Y:S01]  /*23b0*/  @!P1 LDG.E.U16 R44, [R10.64] ;  /* 0x000000060a2c9981 */ /* 0x0000a2000c1e1500 */
[----:B-1----:R-:W-:-:S02]  /*23c0*/  LOP3.LUT R5, R86, 0x3c, RZ, 0xfc, !PT ;  /* 0x0000003c56057812 */ /* 0x002fc400078efcff */
[C---:B------:R-:W-:Y:S02]  /*23d0*/  LOP3.LUT R4, R86.reuse, 0x48, RZ, 0xfc, !PT ;  /* 0x0000004856047812 */ /* 0x040fe400078efcff */
[----:B------:R-:W-:Y:S01]  /*23e0*/  ISETP.GE.AND P1, PT, R5, UR4, PT ;  /* 0x0000000405007c0c */ /* 0x000fe2000bf26270 */
[----:B------:R-:W-:Y:S01]  /*23f0*/  IMAD R99, R99, c[0x0][0x188], RZ ;  /* 0x0000620063637a24 */ /* 0x000fe200078e02ff */
[----:B------:R-:W-:Y:S02]  /*2400*/  LOP3.LUT R5, R86, 0x4c, RZ, 0xfc, !PT ;  /* 0x0000004c56057812 */ /* 0x000fe400078efcff */
[----:B------:R-:W-:Y:S02]  /*2410*/  ISETP.GE.AND P4, PT, R4, UR4, PT ;  /* 0x0000000404007c0c */ /* 0x000fe4000bf86270 */
[----:B------:R-:W-:Y:S01]  /*2420*/  ISETP.GE.AND P0, PT, R5, UR4, PT ;  /* 0x0000000405007c0c */ /* 0x000fe2000bf06270 */
[----:B------:R-:W-:Y:S01]  /*2430*/  IMAD.WIDE R4, R99, 0x2, R28 ;  /* 0x0000000263047825 */ /* 0x000fe200078e021c */
[----:B------:R-:W-:-:S05]  /*2440*/  LOP3.LUT R99, R86, 0x3c, RZ, 0xfc, !PT ;  /* 0x0000003c56637812 */ /* 0x000fca00078efcff */
[----:B------:R-:W-:Y:S01]  /*2450*/  IMAD R99, R99, c[0x0][0x188], RZ ;  /* 0x0000620063637a24 */ /* 0x000fe200078e02ff */
[----:B0-----:R-:W-:-:S03]  /*2460*/  PRMT R46, RZ, 0x7610, R46 ;  /* 0x00007610ff2e7816 */ /* 0x001fc6000000002e */
[----:B------:R-:W-:Y:S01]  /*2470*/  IMAD.WIDE R8, R99, 0x2, R28 ;  /* 0x0000000263087825 */ /* 0x000fe200078e021c */
[C---:B------:R-:W-:Y:S02]  /*2480*/  LOP3.LUT R99, R86.reuse, 0x48, RZ, 0xfc, !PT ;  /* 0x0000004856637812 */ /* 0x040fe400078efcff */
[C---:B------:R-:W-:Y:S01]  /*2490*/  LOP3.LUT R11, R86.reuse, 0x44, RZ, 0xfc, !PT ;  /* 0x00000044560b7812 */ /* 0x040fe200078efcff */
[----:B------:R0:W3:Y:S02]  /*24a0*/  @!P2 LDG.E.U16 R46, [R4.64] ;  /* 0x00000006042ea981 */ /* 0x0000e4000c1e1500 */
[----:B------:R-:W-:Y:S01]  /*24b0*/  IMAD R99, R99, c[0x0][0x188], RZ ;  /* 0x0000620063637a24 */ /* 0x000fe200078e02ff */
[----:B------:R-:W-:Y:S01]  /*24c0*/  PRMT R47, RZ, 0x7610, R47 ;  /* 0x00007610ff2f7816 */ /* 0x000fe2000000002f */
[----:B------:R-:W-:Y:S02]  /*24d0*/  IMAD R11, R11, c[0x0][0x188], RZ ;  /* 0x000062000b0b7a24 */ /* 0x000fe400078e02ff */
[----:B0-----:R-:W-:Y:S01]  /*24e0*/  IMAD.WIDE R4, R99, 0x2, R28 ;  /* 0x0000000263047825 */ /* 0x001fe200078e021c */
[----:B------:R-:W-:-:S02]  /*24f0*/  LOP3.LUT R99, R86, 0x4c, RZ, 0xfc, !PT ;  /* 0x0000004c56637812 */ /* 0x000fc400078efcff */
[----:B------:R0:W4:Y:S01]  /*2500*/  @!P1 LDG.E.U16 R47, [R8.64] ;  /* 0x00000006082f9981 */ /* 0x000122000c1e1500 */
[----:B------:R-:W-:Y:S01]  /*2510*/  PRMT R48, RZ, 0x7610, R48 ;  /* 0x00007610ff307816 */ /* 0x000fe20000000030 */
[----:B------:R-:W-:Y:S01]  /*2520*/  IMAD.WIDE R10, R11, 0x2, R28 ;  /* 0x000000020b0a7825 */ /* 0x000fe200078e021c */
[----:B------:R-:W-:-:S03]  /*2530*/  PRMT R49, RZ, 0x7610, R49 ;  /* 0x00007610ff317816 */ /* 0x000fc60000000031 */
[----:B------:R-:W-:Y:S01]  /*2540*/  IMAD R99, R99, c[0x0][0x188], RZ ;  /* 0x0000620063637a24 */ /* 0x000fe200078e02ff */
[----:B------:R1:W4:Y:S03]  /*2550*/  @!P3 LDG.E.U16 R48, [R10.64] ;  /* 0x000000060a30b981 */ /* 0x000326000c1e1500 */
[----:B0-----:R-:W-:Y:S01]  /*2560*/  IMAD.WIDE R8, R99, 0x2, R28 ;  /* 0x0000000263087825 */ /* 0x001fe200078e021c */
[C---:B------:R-:W-:Y:S01]  /*2570*/  LOP3.LUT R99, R86.reuse, 0x50, RZ, 0xfc, !PT ;  /* 0x0000005056637812 */ /* 0x040fe200078efcff */
[----:B------:R0:W4:Y:S03]  /*2580*/  @!P4 LDG.E.U16 R49, [R4.64] ;  /* 0x000000060431c981 */ /* 0x000126000c1e1500 */
[----:B------:R-:W-:Y:S02]  /*2590*/  ISETP.GE.AND P1, PT, R99, UR4, PT ;  /* 0x0000000463007c0c */ /* 0x000fe4000bf26270 */
[----:B-1----:R-:W-:-:S02]  /*25a0*/  LOP3.LUT R10, R86, 0x54, RZ, 0xfc, !PT ;  /* 0x00000054560a7812 */ /* 0x002fc400078efcff */
[C---:B------:R-:W-:Y:S02]  /*25b0*/  LOP3.LUT R11, R86.reuse, 0x58, RZ, 0xfc, !PT ;  /* 0x00000058560b7812 */ /* 0x040fe400078efcff */
[----:B0-----:R-:W-:Y:S02]  /*25c0*/  LOP3.LUT R5, R86, 0x50, RZ, 0xfc, !PT ;  /* 0x0000005056057812 */ /* 0x001fe400078efcff */
[C---:B------:R-:W-:Y:S02]  /*25d0*/  ISETP.GE.AND P2, PT, R10.reuse, UR4, PT ;  /* 0x000000040a007c0c */ /* 0x040fe4000bf46270 */
[----:B------:R-:W-:Y:S01]  /*25e0*/  PRMT R50, RZ, 0x7610, R50 ;  /* 0x00007610ff327816 */ /* 0x000fe20000000032 */
[----:B------:R-:W-:Y:S01]  /*25f0*/  IMAD R5, R5, c[0x0][0x188], RZ ;  /* 0x0000620005057a24 */ /* 0x000fe200078e02ff */
[----:B------:R-:W-:Y:S01]  /*2600*/  ISETP.GE.AND P3, PT, R11, UR4, PT ;  /* 0x000000040b007c0c */ /* 0x000fe2000bf66270 */
[----:B------:R-:W-:Y:S01]  /*2610*/  IMAD R10, R10, c[0x0][0x188], RZ ;  /* 0x000062000a0a7a24 */ /* 0x000fe200078e02ff */
[----:B------:R-:W-:Y:S01]  /*2620*/  PRMT R51, RZ, 0x7610, R51 ;  /* 0x00007610ff337816 */ /* 0x000fe20000000033 */
[----:B------:R-:W-:Y:S01]  /*2630*/  IMAD.WIDE R4, R5, 0x2, R28 ;  /* 0x0000000205047825 */ /* 0x000fe200078e021c */
[----:B------:R-:W-:Y:S01]  /*2640*/  LOP3.LUT R99, R86, 0x5c, RZ, 0xfc, !PT ;  /* 0x0000005c56637812 */ /* 0x000fe200078efcff */
[----:B------:R0:W5:Y:S01]  /*2650*/  @!P0 LDG.E.U16 R50, [R8.64] ;  /* 0x0000000608328981 */ /* 0x000162000c1e1500 */
[----:B------:R-:W-:Y:S01]  /*2660*/  PRMT R56, RZ, 0x7610, R56 ;  /* 0x00007610ff387816 */ /* 0x000fe20000000038 */
[----:B------:R-:W-:Y:S01]  /*2670*/  IMAD R11, R11, c[0x0][0x188], RZ ;  /* 0x000062000b0b7a24 */ /* 0x000fe200078e02ff */
[----:B------:R-:W-:Y:S01]  /*2680*/  PRMT R57, RZ, 0x7610, R57 ;  /* 0x00007610ff397816 */ /* 0x000fe20000000039 */
[----:B------:R1:W5:Y:S01]  /*2690*/  @!P1 LDG.E.U16 R51, [R4.64] ;  /* 0x0000000604339981 */ /* 0x000362000c1e1500 */
[----:B------:R-:W-:-:S02]  /*26a0*/  ISETP.GE.AND P0, PT, R99, UR4, PT ;  /* 0x0000000463007c0c */ /* 0x000fc4000bf06270 */
[----:B------:R-:W-:Y:S01]  /*26b0*/  LOP3.LUT R99, R86, 0x60, RZ, 0xfc, !PT ;  /* 0x0000006056637812 */ /* 0x000fe200078efcff */
[----:B0-----:R-:W-:-:S04]  /*26c0*/  IMAD.WIDE R8, R10, 0x2, R28 ;  /* 0x000000020a087825 */ /* 0x001fc800078e021c */
[----:B------:R-:W-:Y:S01]  /*26d0*/  IMAD.WIDE R10, R11, 0x2, R28 ;  /* 0x000000020b0a7825 */ /* 0x000fe200078e021c */
[----:B-1----:R-:W-:Y:S01]  /*26e0*/  LOP3.LUT R5, R86, 0x5c, RZ, 0xfc, !PT ;  /* 0x0000005c56057812 */ /* 0x002fe200078efcff */
[----:B------:R0:W5:Y:S01]  /*26f0*/  @!P2 LDG.E.U16 R56, [R8.64] ;  /* 0x000000060838a981 */ /* 0x000162000c1e1500 */
[----:B------:R-:W-:-:S03]  /*2700*/  ISETP.GE.AND P4, PT, R99, UR4, PT ;  /* 0x0000000463007c0c */ /* 0x000fc6000bf86270 */
[----:B------:R1:W5:Y:S01]  /*2710*/  @!P3 LDG.E.U16 R57, [R10.64] ;  /* 0x000000060a39b981 */ /* 0x000362000c1e1500 */
[----:B------:R-:W-:Y:S01]  /*2720*/  IMAD R5, R5, c[0x0][0x188], RZ ;  /* 0x0000620005057a24 */ /* 0x000fe200078e02ff */
[C---:B0-----:R-:W-:Y:S02]  /*2730*/  LOP3.LUT R9, R86.reuse, 0x60, RZ, 0xfc, !PT ;  /* 0x0000006056097812 */ /* 0x041fe400078efcff */
[----:B-1----:R-:W-:-:S03]  /*2740*/  LOP3.LUT R10, R86, 0x64, RZ, 0xfc, !PT ;  /* 0x00000064560a7812 */ /* 0x002fc600078efcff */
[----:B------:R-:W-:Y:S01]  /*2750*/  IMAD R9, R9, c[0x0][0x188], RZ ;  /* 0x0000620009097a24 */ /* 0x000fe200078e02ff */
[----:B------:R-:W-:Y:S01]  /*2760*/  PRMT R58, RZ, 0x7610, R58 ;  /* 0x00007610ff3a7816 */ /* 0x000fe2000000003a */
[--C-:B------:R-:W-:Y:S01]  /*2770*/  IMAD.WIDE R4, R5, 0x2, R28.reuse ;  /* 0x0000000205047825 */ /* 0x100fe200078e021c */
[----:B------:R-:W-:Y:S02]  /*2780*/  LOP3.LUT R11, R86, 0x68, RZ, 0xfc, !PT ;  /* 0x00000068560b7812 */ /* 0x000fe400078efcff */
[C---:B------:R-:W-:Y:S01]  /*2790*/  ISETP.GE.AND P1, PT, R10.reuse, UR4, PT ;  /* 0x000000040a007c0c */ /* 0x040fe2000bf26270 */
[----:B------:R-:W-:Y:S01]  /*27a0*/  IMAD.WIDE R8, R9, 0x2, R28 ;  /* 0x0000000209087825 */ /* 0x000fe200078e021c */
[----:B------:R-:W-:Y:S01]  /*27b0*/  PRMT R59, RZ, 0x7610, R59 ;  /* 0x00007610ff3b7816 */ /* 0x000fe2000000003b */
[----:B------:R0:W5:Y:S01]  /*27c0*/  @!P0 LDG.E.U16 R58, [R4.64] ;  /* 0x00000006043a8981 */ /* 0x000162000c1e1500 */
[----:B------:R-:W-:Y:S01]  /*27d0*/  ISETP.GE.AND P2, PT, R11, UR4, PT ;  /* 0x000000040b007c0c */ /* 0x000fe2000bf46270 */
[----:B------:R-:W-:Y:S01]  /*27e0*/  IMAD R10, R10, c[0x0][0x188], RZ ;  /* 0x000062000a0a7a24 */ /* 0x000fe200078e02ff */
[----:B------:R-:W-:Y:S01]  /*27f0*/  ISETP.GE.AND P0, PT, R125, UR4, PT ;  /* 0x000000047d007c0c */ /* 0x000fe2000bf06270 */
[----:B------:R-:W-:Y:S01]  /*2800*/  IMAD R11, R11, c[0x0][0x188], RZ ;  /* 0x000062000b0b7a24 */ /* 0x000fe200078e02ff */
[----:B------:R-:W-:Y:S01]  /*2810*/  PRMT R60, RZ, 0x7610, R60 ;  /* 0x00007610ff3c7816 */ /* 0x000fe2000000003c */
[----:B------:R1:W5:Y:S01]  /*2820*/  @!P4 LDG.E.U16 R59, [R8.64] ;  /* 0x00000006083bc981 */ /* 0x000362000c1e1500 */
[----:B0-----:R-:W-:Y:S01]  /*2830*/  IMAD.WIDE R4, R10, 0x2, R28 ;  /* 0x000000020a047825 */ /* 0x001fe200078e021c */
[----:B------:R-:W-:-:S04]  /*2840*/  PRMT R62, RZ, 0x7610, R62 ;  /* 0x00007610ff3e7816 */ /* 0x000fc8000000003e */
[----:B------:R0:W5:Y:S01]  /*2850*/  @!P1 LDG.E.U16 R60, [R4.64] ;  /* 0x00000006043c9981 */ /* 0x000162000c1e1500 */
[----:B-1----:R-:W-:-:S04]  /*2860*/  IMAD.WIDE R8, R11, 0x2, R28 ;  /* 0x000000020b087825 */ /* 0x002fc800078e021c */
[----:B------:R-:W-:Y:S01]  /*2870*/  IMAD R11, R125, c[0x0][0x188], RZ ;  /* 0x000062007d0b7a24 */ /* 0x000fe200078e02ff */
[----:B------:R-:W-:-:S03]  /*2880*/  ISETP.GE.AND P1, PT, R124, UR4, PT ;  /* 0x000000047c007c0c */ /* 0x000fc6000bf26270 */
[----:B0-----:R-:W-:Y:S01]  /*2890*/  IMAD.WIDE R4, R11, 0x2, R28 ;  /* 0x000000020b047825 */ /* 0x001fe200078e021c */
[----:B------:R-:W-:-:S03]  /*28a0*/  PRMT R63, RZ, 0x7610, R63 ;  /* 0x00007610ff3f7816 */ /* 0x000fc6000000003f */
[----:B------:R-:W-:Y:S01]  /*28b0*/  IMAD R10, R124, c[0x0][0x188], RZ ;  /* 0x000062007c0a7a24 */ /* 0x000fe200078e02ff */
[----:B------:R0:W5:Y:S01]  /*28c0*/  @!P0 LDG.E.U16 R62, [R4.64] ;  /* 0x00000006043e8981 */ /* 0x000162000c1e1500 */
[----:B------:R-:W-:Y:S02]  /*28d0*/  ISETP.GE.AND P0, PT, R123, UR4, PT ;  /* 0x000000047b007c0c */ /* 0x000fe4000bf06270 */
[----:B------:R-:W-:Y:S01]  /*28e0*/  PRMT R64, RZ, 0x7610, R64 ;  /* 0x00007610ff407816 */ /* 0x000fe20000000040 */
[----:B0-----:R-:W-:-:S04]  /*28f0*/  IMAD.WIDE R4, R10, 0x2, R28 ;  /* 0x000000020a047825 */ /* 0x001fc800078e021c */
[----:B------:R-:W-:Y:S01]  /*2900*/  IMAD R10, R123, c[0x0][0x188], RZ ;  /* 0x000062007b0a7a24 */ /* 0x000fe200078e02ff */
[----:B------:R0:W5:Y:S01]  /*2910*/  @!P1 LDG.E.U16 R63, [R4.64] ;  /* 0x00000006043f9981 */ /* 0x000162000c1e1500 */
[----:B------:R-:W-:-:S03]  /*2920*/  ISETP.GE.AND P1, PT, R122, UR4, PT ;  /* 0x000000047a007c0c */ /* 0x000fc6000bf26270 */
[----:B------:R-:W1:Y:S01]  /*2930*/  S2R R11, SR_TID.X ;  /* 0x00000000000b7919 */ /* 0x000e620000002100 */
[----:B0-----:R-:W-:-:S03]  /*2940*/  IMAD.WIDE R4, R10, 0x2, R28 ;  /* 0x000000020a047825 */ /* 0x001fc600078e021c */
[----:B------:R-:W0:Y:S01]  /*2950*/  S2R R99, SR_TID.X ;  /* 0x0000000000637919 */ /* 0x000e220000002100 */
[----:B------:R-:W-:-:S03]  /*2960*/  IMAD R10, R122, c[0x0][0x188], RZ ;  /* 0x000062007a0a7a24 */ /* 0x000fc600078e02ff */
[----:B------:R1:W5:Y:S01]  /*2970*/  @!P0 LDG.E.U16 R64, [R4.64] ;  /* 0x0000000604408981 */ /* 0x000362000c1e1500 */
[----:B------:R-:W-:Y:S02]  /*2980*/  ISETP.GE.AND P0, PT, R121, UR4, PT ;  /* 0x0000000479007c0c */ /* 0x000fe4000bf06270 */
[----:B------:R-:W-:Y:S02]  /*2990*/  PRMT R65, RZ, 0x7610, R65 ;  /* 0x00007610ff417816 */ /* 0x000fe40000000041 */
[----:B------:R-:W-:Y:S01]  /*29a0*/  PRMT R61, RZ, 0x7610, R61 ;  /* 0x00007610ff3d7816 */ /* 0x000fe2000000003d */
[----:B-1----:R-:W-:Y:S01]  /*29b0*/  IMAD.WIDE R4, R10, 0x2, R28 ;  /* 0x000000020a047825 */ /* 0x002fe200078e021c */
[----:B------:R-:W-:-:S04]  /*29c0*/  PRMT R66, RZ, 0x7610, R66 ;  /* 0x00007610ff427816 */ /* 0x000fc80000000042 */
[----:B------:R1:W5:Y:S01]  /*29d0*/  @!P2 LDG.E.U16 R61, [R8.64] ;  /* 0x00000006083da981 */ /* 0x000362000c1e1500 */
[----:B------:R-:W-:-:S03]  /*29e0*/  IMAD R10, R121, c[0x0][0x188], RZ ;  /* 0x00006200790a7a24 */ /* 0x000fc600078e02ff */
[----:B------:R0:W5:Y:S02]  /*29f0*/  @!P1 LDG.E.U16 R65, [R4.64] ;  /* 0x0000000604419981 */ /* 0x000164000c1e1500 */
[----:B0-----:R-:W-:-:S05]  /*2a00*/  IMAD.WIDE R4, R10, 0x2, R28 ;  /* 0x000000020a047825 */ /* 0x001fca00078e021c */
[----:B------:R0:W5:Y:S04]  /*2a10*/  @!P0 LDG.E.U16 R66, [R4.64] ;  /* 0x0000000604428981 */ /* 0x000168000c1e1500 */
[----:B------:R-:W-:Y:S01]  /*2a20*/  BAR.SYNC.DEFER_BLOCKING 0x0 ;  /* 0x0000000000007b1d */ /* 0x000fe20000010000 */
[----:B------:R-:W-:Y:S02]  /*2a30*/  LOP3.LUT R11, R11, 0x7f, RZ, 0xc0, !PT ;  /* 0x0000007f0b0b7812 */ /* 0x000fe400078ec0ff */
[----:B------:R-:W-:Y:S02]  /*2a40*/  LOP3.LUT R99, R99, 0x7f, RZ, 0xc0, !PT ;  /* 0x0000007f63637812 */ /* 0x000fe400078ec0ff */
[----:B------:R-:W-:-:S03]  /*2a50*/  ISETP.GE.AND P1, PT, R11, UR4, PT ;  /* 0x000000040b007c0c */ /* 0x000fc6000bf26270 */
[----:B------:R-:W-:Y:S01]  /*2a60*/  IMAD R99, R99, c[0x0][0x18c], RZ ;  /* 0x0000630063637a24 */ /* 0x000fe200078e02ff */
[----:B------:R-:W-:Y:S01]  /*2a70*/  PRMT R67, RZ, 0x7610, R67 ;  /* 0x00007610ff437816 */ /* 0x000fe20000000043 */
[----:B------:R-:W-:Y:S02]  /*2a80*/  IMAD.MOV.U32 R10, RZ, RZ, R72 ;  /* 0x000000ffff0a7224 */ /* 0x000fe400078e0048 */
[----:B0-----:R-:W-:Y:S01]  /*2a90*/  IMAD.WIDE R4, R99, 0x2, R26 ;  /* 0x0000000263047825 */ /* 0x001fe200078e021a */
[----:B------:R-:W-:-:S03]  /*2aa0*/  PRMT R72, RZ, 0x7610, R72 ;  /* 0x00007610ff487816 */ /* 0x000fc60000000048 */
[----:B------:R-:W-:Y:S02]  /*2ab0*/  IMAD.MOV.U32 R11, RZ, RZ, R75 ;  /* 0x000000ffff0b7224 */ /* 0x000fe400078e004b */
[--C-:B-1----:R-:W-:Y:S02]  /*2ac0*/  IMAD.MOV.U32 R8, RZ, RZ, R73.reuse ;  /* 0x000000ffff087224 */ /* 0x102fe400078e0049 */
[----:B------:R-:W-:Y:S01]  /*2ad0*/  IMAD.MOV.U32 R9, RZ, RZ, R74 ;  /* 0x000000ffff097224 */ /* 0x000fe200078e004a */
[----:B------:R0:W5:Y:S01]  /*2ae0*/  @!P1 LDG.E.U16 R67, [R4.64] ;  /* 0x0000000604439981 */ /* 0x000162000c1e1500 */
[----:B------:R-:W-:Y:S01]  /*2af0*/  PRMT R73, RZ, 0x7610, R73 ;  /* 0x00007610ff497816 */ /* 0x000fe20000000049 */
[----:B0-----:R-:W-:-:S05]  /*2b00*/  IMAD.WIDE R4, R99, 0x2, R10 ;  /* 0x0000000263047825 */ /* 0x001fca00078e020a */
[----:B------:R0:W5:Y:S01]  /*2b10*/  @!P1 LDG.E.U16 R72, [R4.64] ;  /* 0x0000000604489981 */ /* 0x000162000c1e1500 */
[----:B------:R-:W-:Y:S01]  /*2b20*/  PRMT R74, RZ, 0x7610, R74 ;  /* 0x00007610ff4a7816 */ /* 0x000fe2000000004a */
[----:B0-----:R-:W-:-:S05]  /*2b30*/  IMAD.WIDE R4, R99, 0x2, R8 ;  /* 0x0000000263047825 */ /* 0x001fca00078e0208 */
[----:B------:R0:W5:Y:S01]  /*2b40*/  @!P1 LDG.E.U16 R73, [R4.64] ;  /* 0x0000000604499981 */ /* 0x000162000c1e1500 */
[----:B------:R-:W-:Y:S01]  /*2b50*/  PRMT R75, RZ, 0x7610, R75 ;  /* 0x00007610ff4b7816 */ /* 0x000fe2000000004b */
[----:B0-----:R-:W-:-:S05]  /*2b60*/  IMAD.WIDE R4, R99, 0x2, R32 ;  /* 0x0000000263047825 */ /* 0x001fca00078e0220 */
[----:B------:R0:W5:Y:S01]  /*2b70*/  @!P1 LDG.E.U16 R74, [R4.64] ;  /* 0x00000006044a9981 */ /* 0x000162000c1e1500 */
[----:B------:R-:W-:Y:S02]  /*2b80*/  PRMT R76, RZ, 0x7610, R76 ;  /* 0x00007610ff4c7816 */ /* 0x000fe4000000004c */
[----:B------:R-:W-:Y:S01]  /*2b90*/  LOP3.LUT R23, R23, R22, RZ, 0x3c, !PT ;  /* 0x0000001617177212 */ /* 0x000fe200078e3cff */
[----:B0-----:R-:W-:-:S03]  /*2ba0*/  IMAD.WIDE R4, R99, 0x2, R30 ;  /* 0x0000000263047825 */ /* 0x001fc600078e021e */
[C---:B------:R-:W-:Y:S02]  /*2bb0*/  LOP3.LUT R22, R23.reuse, R22, RZ, 0x3c, !PT ;  /* 0x0000001617167212 */ /* 0x040fe400078e3cff */
[----:B------:R0:W5:Y:S01]  /*2bc0*/  @!P1 LDG.E.U16 R75, [R4.64] ;  /* 0x00000006044b9981 */ /* 0x000162000c1e1500 */
[----:B------:R-:W-:Y:S02]  /*2bd0*/  PRMT R77, RZ, 0x7610, R77 ;  /* 0x00007610ff4d7816 */ /* 0x000fe4000000004d */
[----:B------:R-:W-:Y:S01]  /*2be0*/  LOP3.LUT R23, R23, R22, RZ, 0x3c, !PT ;  /* 0x0000001617177212 */ /* 0x000fe200078e3cff */
[----:B0-----:R-:W-:-:S05]  /*2bf0*/  IMAD.WIDE R4, R99, 0x2, R6 ;  /* 0x0000000263047825 */ /* 0x001fca00078e0206 */
[----:B------:R0:W5:Y:S04]  /*2c00*/  @!P1 LDG.E.U16 R76, [R4.64] ;  /* 0x00000006044c9981 */ /* 0x000168000c1e1500 */
[----:B--2---:R1:W-:Y:S01]  /*2c10*/  STS.U16 [R2], R89 ;  /* 0x0000005902007388 */ /* 0x0043e20000000400 */
[----:B0-----:R-:W-:Y:S01]  /*2c20*/  IMAD.WIDE R4, R99, 0x2, R24 ;  /* 0x0000000263047825 */ /* 0x001fe200078e0218 */
[----:B-1----:R-:W-:-:S04]  /*2c30*/  PRMT R89, RZ, 0x7610, R89 ;  /* 0x00007610ff597816 */ /* 0x002fc80000000059 */
[----:B------:R0:W2:Y:S01]  /*2c40*/  @!P1 LDG.E.U16 R77, [R4.64] ;  /* 0x00000006044d9981 */ /* 0x0000a2000c1e1500 */
[----:B------:R-:W-:Y:S01]  /*2c50*/  LOP3.LUT R21, R21, R20, RZ, 0x3c, !PT ;  /* 0x0000001415157212 */ /* 0x000fe200078e3cff */
[----:B0-----:R-:W-:-:S03]  /*2c60*/  IMAD.WIDE R4, R99, 0x2, R22 ;  /* 0x0000000263047825 */ /* 0x001fc600078e0216 */
[C---:B------:R-:W-:Y:S01]  /*2c70*/  LOP3.LUT R20, R21.reuse, R20, RZ, 0x3c, !PT ;  /* 0x0000001415147212 */ /* 0x040fe200078e3cff */
[----:B---3--:R0:W-:Y:S04]  /*2c80*/  STS.U16 [R2+0x800], R93 ;  /* 0x0008005d02007388 */ /* 0x0081e80000000400 */
[----:B------:R1:W3:Y:S01]  /*2c90*/  @!P1 LDG.E.U16 R89, [R4.64] ;  /* 0x0000000604599981 */ /* 0x0002e2000c1e1500 */
[----:B------:R-:W-:Y:S02]  /*2ca0*/  LOP3.LUT R21, R21, R20, RZ, 0x3c, !PT ;  /* 0x0000001415157212 */ /* 0x000fe400078e3cff */
[----:B0-----:R-:W-:Y:S01]  /*2cb0*/  PRMT R93, RZ, 0x7610, R93 ;  /* 0x00007610ff5d7816 */ /* 0x001fe2000000005d */
[----:B-1----:R-:W-:Y:S02]  /*2cc0*/  IMAD.MOV.U32 R4, RZ, RZ, R19 ;  /* 0x000000ffff047224 */ /* 0x002fe400078e0013 */
[----:B------:R-:W-:-:S04]  /*2cd0*/  IMAD.MOV.U32 R5, RZ, RZ, R18 ;  /* 0x000000ffff057224 */ /* 0x000fc800078e0012 */
[----:B------:R-:W-:Y:S01]  /*2ce0*/  IMAD.WIDE R18, R99, 0x2, R4 ;  /* 0x0000000263127825 */ /* 0x000fe200078e0204 */
[----:B----4-:R0:W-:Y:S04]  /*2cf0*/  STS.U16 [R2+0x1000], R92 ;  /* 0x0010005c02007388 */ /* 0x0101e80000000400 */
[----:B------:R1:W4:Y:S01]  /*2d00*/  @!P1 LDG.E.U16 R93, [R18.64] ;  /* 0x00000006125d9981 */ /* 0x000322000c1e1500 */
[-C--:B------:R-:W-:Y:S02]  /*2d10*/  LOP3.LUT R13, R13, R12.reuse, RZ, 0x3c, !PT ;  /* 0x0000000c0d0d7212 */ /* 0x080fe400078e3cff */
[----:B0-----:R-:W-:Y:S01]  /*2d20*/  PRMT R92, RZ, 0x7610, R92 ;  /* 0x00007610ff5c7816 */ /* 0x001fe2000000005c */
[----:B-1----:R-:W-:Y:S01]  /*2d30*/  IMAD.WIDE R18, R99, 0x2, R20 ;  /* 0x0000000263127825 */ /* 0x002fe200078e0214 */
[----:B------:R-:W-:Y:S01]  /*2d40*/  LOP3.LUT R12, R13, R12, RZ, 0x3c, !PT ;  /* 0x0000000c0d0c7212 */ /* 0x000fe200078e3cff */
[----:B-----5:R0:W-:Y:S04]  /*2d50*/  STS.U16 [R2+0x1800], R91 ;  /* 0x0018005b02007388 */ /* 0x0201e80000000400 */
[----:B------:R1:W5:Y:S01]  /*2d60*/  @!P1 LDG.E.U16 R92, [R18.64] ;  /* 0x00000006125c9981 */ /* 0x000362000c1e1500 */
[----:B------:R-:W-:-:S02]  /*2d70*/  LOP3.LUT R17, R17, R16, RZ, 0x3c, !PT ;  /* 0x0000001011117212 */ /* 0x000fc400078e3cff */
[----:B------:R-:W-:Y:S02]  /*2d80*/  LOP3.LUT R13, R13, R12, RZ, 0x3c, !PT ;  /* 0x0000000c0d0d7212 */ /* 0x000fe400078e3cff */
[----:B0-----:R-:W-:Y:S01]  /*2d90*/  PRMT R91, RZ, 0x7610, R91 ;  /* 0x00007610ff5b7816 */ /* 0x001fe2000000005b */
[----:B-1----:R-:W-:Y:S02]  /*2da0*/  IMAD.MOV.U32 R18, RZ, RZ, R35 ;  /* 0x000000ffff127224 */ /* 0x002fe400078e0023 */
[----:B------:R-:W-:Y:S01]  /*2db0*/  IMAD.MOV.U32 R19, RZ, RZ, R34 ;  /* 0x000000ffff137224 */ /* 0x000fe200078e0022 */
[----:B------:R-:W-:-:S03]  /*2dc0*/  LOP3.LUT R16, R17, R16, RZ, 0x3c, !PT ;  /* 0x0000001011107212 */ /* 0x000fc600078e3cff */
[----:B------:R-:W-:Y:S01]  /*2dd0*/  IMAD.WIDE R34, R99, 0x2, R18 ;  /* 0x0000000263227825 */ /* 0x000fe200078e0212 */
[----:B------:R0:W-:Y:S01]  /*2de0*/  STS.U16 [R2+0x2000], R90 ;  /* 0x0020005a02007388 */ /* 0x0001e20000000400 */
[----:B------:R-:W-:-:S03]  /*2df0*/  LOP3.LUT R17, R17, R16, RZ, 0x3c, !PT ;  /* 0x0000001011117212 */ /* 0x000fc600078e3cff */
[----:B------:R1:W3:Y:S01]  /*2e00*/  @!P1 LDG.E.U16 R91, [R34.64] ;  /* 0x00000006225b9981 */ /* 0x0002e2000c1e1500 */
[----:B0-----:R-:W-:Y:S01]  /*2e10*/  PRMT R90, RZ, 0x7610, R90 ;  /* 0x00007610ff5a7816 */ /* 0x001fe2000000005a */
[----:B-1----:R-:W-:Y:S01]  /*2e20*/  IMAD.WIDE R34, R99, 0x2, R12 ;  /* 0x0000000263227825 */ /* 0x002fe200078e020c */
[----:B------:R-:W-:-:S04]  /*2e30*/  PRMT R114, RZ, 0x7610, R114 ;  /* 0x00007610ff727816 */ /* 0x000fc80000000072 */
[----:B------:R0:W5:Y:S01]  /*2e40*/  @!P1 LDG.E.U16 R90, [R34.64] ;  /* 0x00000006225a9981 */ /* 0x000162000c1e1500 */
[----:B------:R-:W-:Y:S01]  /*2e50*/  PRMT R119, RZ, 0x7610, R119 ;  /* 0x00007610ff777816 */ /* 0x000fe20000000077 */
[----:B0-----:R-:W-:-:S05]  /*2e60*/  IMAD.WIDE R34, R99, 0x2, R16 ;  /* 0x0000000263227825 */ /* 0x001fca00078e0210 */
[----:B------:R0:W5:Y:S02]  /*2e70*/  @!P1 LDG.E.U16 R114, [R34.64] ;  /* 0x0000000622729981 */ /* 0x000164000c1e1500 */
[----:B0-----:R-:W-:Y:S02]  /*2e80*/  IMAD.WIDE R34, R99, 0x2, R14 ;  /* 0x0000000263227825 */ /* 0x001fe400078e020e */
[----:B------:R-:W-:Y:S04]  /*2e90*/  STS.U16 [R2+0x3000], R79 ;  /* 0x0030004f02007388 */ /* 0x000fe80000000400 */
[----:B------:R0:W5:Y:S04]  /*2ea0*/  @!P1 LDG.E.U16 R119, [R34.64] ;  /* 0x0000000622779981 */ /* 0x000168000c1e1500 */
[----:B------:R1:W-:Y:S01]  /*2eb0*/  STS.U16 [R2+0x3800], R78 ;  /* 0x0038004e02007388 */ /* 0x0003e20000000400 */
[----:B0-----:R-:W-:-:S02]  /*2ec0*/  IMAD.MOV.U32 R34, RZ, RZ, R95 ;  /* 0x000000ffff227224 */ /* 0x001fc400078e005f */
[--C-:B------:R-:W-:Y:S01]  /*2ed0*/  IMAD.MOV.U32 R35, RZ, RZ, R94.reuse ;  /* 0x000000ffff237224 */ /* 0x100fe200078e005e */
[----:B------:R-:W-:Y:S01]  /*2ee0*/  PRMT R94, RZ, 0x7610, R94 ;  /* 0x00007610ff5e7816 */ /* 0x000fe2000000005e */
[----:B------:R0:W-:Y:S02]  /*2ef0*/  STS.U16 [R2+0x2800], R85 ;  /* 0x0028005502007388 */ /* 0x0001e40000000400 */
[----:B-1----:R-:W-:Y:S02]  /*2f00*/  IMAD.WIDE R78, R99, 0x2, R34 ;  /* 0x00000002634e7825 */ /* 0x002fe400078e0222 */
[----:B------:R1:W-:Y:S01]  /*2f10*/  STS.U16 [R2+0x4000], R84 ;  /* 0x0040005402007388 */ /* 0x0003e20000000400 */
[----:B------:R-:W-:-:S03]  /*2f20*/  PRMT R95, RZ, 0x7610, R95 ;  /* 0x00007610ff5f7816 */ /* 0x000fc6000000005f */
[----:B------:R1:W5:Y:S01]  /*2f30*/  @!P1 LDG.E.U16 R94, [R78.64] ;  /* 0x000000064e5e9981 */ /* 0x000362000c1e1500 */
[----:B0-----:R-:W-:Y:S02]  /*2f40*/  IMAD.MOV.U32 R85, RZ, RZ, R96 ;  /* 0x000000ffff557224 */ /* 0x001fe400078e0060 */
[----:B-1----:R-:W-:-:S04]  /*2f50*/  IMAD.MOV.U32 R84, RZ, RZ, R97 ;  /* 0x000000ffff547224 */ /* 0x002fc800078e0061 */
[----:B------:R-:W-:-:S05]  /*2f60*/  IMAD.WIDE R78, R99, 0x2, R84 ;  /* 0x00000002634e7825 */ /* 0x000fca00078e0254 */
[----:B------:R-:W5:Y:S04]  /*2f70*/  @!P1 LDG.E.U16 R95, [R78.64] ;  /* 0x000000064e5f9981 */ /* 0x000f68000c1e1500 */
[----:B------:R-:W-:Y:S04]  /*2f80*/  STS.U16 [R2+0x4800], R49 ;  /* 0x0048003102007388 */ /* 0x000fe80000000400 */
        /* <DEDUP_REMOVED lines=25> */
[----:B--2---:R-:W-:Y:S04]  /*3120*/  STS.U16 [R2+0x9800], R77 ;  /* 0x0098004d02007388 */ /* 0x004fe80000000400 */
[----:B----4-:R-:W-:Y:S04]  /*3130*/  STS.U16 [R2+0xa000], R93 ;  /* 0x00a0005d02007388 */ /* 0x010fe80000000400 */
[----:B---3--:R-:W-:Y:S04]  /*3140*/  STS.U16 [R2+0xa800], R91 ;  /* 0x00a8005b02007388 */ /* 0x008fe80000000400 */
[----:B-----5:R-:W-:Y:S04]  /*3150*/  STS.U16 [R2+0xb000], R114 ;  /* 0x00b0007202007388 */ /* 0x020fe80000000400 */
        /* <DEDUP_REMOVED lines=9> */
[----:B------:R-:W-:Y:S06]  /*31f0*/  BAR.SYNC.DEFER_BLOCKING 0x0 ;  /* 0x0000000000007b1d */ /* 0x000fec0000010000 */
[----:B------:R-:W-:Y:S04]  /*3200*/  LDSM.16.MT88.4 R44, [R0] ;  /* 0x00000000002c783b */ /* 0x000fe80000004200 */
[----:B------:R-:W0:Y:S04]  /*3210*/  LDSM.16.M88.4 R60, [R87+0x8000] ;  /* 0x00800000573c783b */ /* 0x000e280000000200 */
[----:B------:R-:W1:Y:S04]  /*3220*/  LDSM.16.M88.4 R48, [R87+0xa000] ;  /* 0x00a000005730783b */ /* 0x000e680000000200 */
[----:B------:R-:W2:Y:S04]  /*3230*/  LDSM.16.MT88.4 R36, [R0+0x80] ;  /* 0x000080000024783b */ /* 0x000ea80000004200 */
[----:B------:R-:W3:Y:S04]  /*3240*/  LDSM.16.MT88.4 R56, [R0+0x1000] ;  /* 0x001000000038783b */ /* 0x000ee80000004200 */
[----:B------:R-:W4:Y:S04]  /*3250*/  LDSM.16.MT88.4 R76, [R0+0x1080] ;  /* 0x00108000004c783b */ /* 0x000f280000004200 */
[----:B------:R-:W-:Y:S04]  /*3260*/  LDSM.16.MT88.4 R64, [R0+0x2000] ;  /* 0x002000000040783b */ /* 0x000fe80000004200 */
[----:B------:R-:W-:Y:S01]  /*3270*/  LDSM.16.MT88.4 R72, [R0+0x2080] ;  /* 0x002080000048783b */ /* 0x000fe20000004200 */
[C---:B0-----:R-:W-:Y:S08]  /*3280*/  HMMA.16816.F32 R52, R44.reuse, R60, R52 ;  /* 0x0000003c2c34723c */ /* 0x041ff00000001834 */
[----:B-1----:R-:W-:Y:S08]  /*3290*/  HMMA.16816.F32 R80, R44, R48, R80 ;  /* 0x000000302c50723c */ /* 0x002ff00000001850 */
[C---:B--2---:R-:W-:Y:S01]  /*32a0*/  HMMA.16816.F32 R44, R36.reuse, R60, R40 ;  /* 0x0000003c242c723c */ /* 0x044fe20000001828 */
[----:B------:R-:W0:Y:S07]  /*32b0*/  LDSM.16.M88.4 R40, [R88+0x8000] ;  /* 0x008000005828783b */ /* 0x000e2e0000000200 */
[----:B------:R-:W-:Y:S01]  /*32c0*/  HMMA.16816.F32 R68, R36, R48, R68 ;  /* 0x000000302444723c */ /* 0x000fe20000001844 */
[----:B------:R-:W1:Y:S07]  /*32d0*/  LDSM.16.M88.4 R36, [R88+0xa000] ;  /* 0x00a000005824783b */ /* 0x000e6e0000000200 */
[C---:B---3--:R-:W-:Y:S08]  /*32e0*/  HMMA.16816.F32 R52, R56.reuse, R62, R52 ;  /* 0x0000003e3834723c */ /* 0x048ff00000001834 */
[----:B------:R-:W-:Y:S01]  /*32f0*/  HMMA.16816.F32 R56, R56, R50, R80 ;  /* 0x000000323838723c */ /* 0x000fe20000001850 */
[----:B------:R-:W-:Y:S07]  /*3300*/  LDSM.16.M88.4 R80, [R87+0xa080] ;  /* 0x00a080005750783b */ /* 0x000fee0000000200 */
[C---:B----4-:R-:W-:Y:S01]  /*3310*/  HMMA.16816.F32 R60, R76.reuse, R62, R44 ;  /* 0x0000003e4c3c723c */ /* 0x050fe2000000182c */
[----:B------:R-:W2:Y:S07]  /*3320*/  LDSM.16.MT88.4 R44, [R0+0x3000] ;  /* 0x00300000002c783b */ /* 0x000eae0000004200 */
[----:B------:R-:W-:Y:S01]  /*3330*/  HMMA.16816.F32 R76, R76, R50, R68 ;  /* 0x000000324c4c723c */ /* 0x000fe20000001844 */
[----:B------:R-:W3:Y:S04]  /*3340*/  LDSM.16.MT88.4 R48, [R0+0x3080] ;  /* 0x003080000030783b */ /* 0x000ee80000004200 */
[----:B------:R-:W-:Y:S03]  /*3350*/  LDSM.16.M88.4 R68, [R87+0x8080] ;  /* 0x008080005744783b */ /* 0x000fe60000000200 */
[C---:B0-----:R-:W-:Y:S08]  /*3360*/  HMMA.16816.F32 R52, R64.reuse, R40, R52 ;  /* 0x000000284034723c */ /* 0x041ff00000001834 */
[----:B-1----:R-:W-:Y:S01]  /*3370*/  HMMA.16816.F32 R56, R64, R36, R56 ;  /* 0x000000244038723c */ /* 0x002fe20000001838 */
[----:B------:R-:W0:Y:S07]  /*3380*/  LDSM.16.MT88.4 R64, [R0+0x4000] ;  /* 0x004000000040783b */ /* 0x000e2e0000004200 */
[C---:B------:R-:W-:Y:S08]  /*3390*/  HMMA.16816.F32 R60, R72.reuse, R40, R60 ;  /* 0x00000028483c723c */ /* 0x040ff0000000183c */
[----:B------:R-:W-:Y:S01]  /*33a0*/  HMMA.16816.F32 R72, R72, R36, R76 ;  /* 0x000000244848723c */ /* 0x000fe2000000184c */
[----:B------:R-:W1:Y:S07]  /*33b0*/  LDSM.16.MT88.4 R76, [R0+0x4080] ;  /* 0x00408000004c783b */ /* 0x000e6e0000004200 */
[C---:B--2---:R-:W-:Y:S08]  /*33c0*/  HMMA.16816.F32 R52, R44.reuse, R42, R52 ;  /* 0x0000002a2c34723c */ /* 0x044ff00000001834 */
[----:B------:R-:W-:Y:S01]  /*33d0*/  HMMA.16816.F32 R56, R44, R38, R56 ;  /* 0x000000262c38723c */ /* 0x000fe20000001838 */
[----:B------:R-:W-:Y:S07]  /*33e0*/  LDSM.16.M88.4 R44, [R88+0xa080] ;  /* 0x00a08000582c783b */ /* 0x000fee0000000200 */
[C---:B---3--:R-:W-:Y:S01]  /*33f0*/  HMMA.16816.F32 R60, R48.reuse, R42, R60 ;  /* 0x0000002a303c723c */ /* 0x048fe2000000183c */
[----:B------:R-:W2:Y:S07]  /*3400*/  LDSM.16.MT88.4 R40, [R0+0x5000] ;  /* 0x005000000028783b */ /* 0x000eae0000004200 */
[----:B------:R-:W-:Y:S01]  /*3410*/  HMMA.16816.F32 R72, R48, R38, R72 ;  /* 0x000000263048723c */ /* 0x000fe20000001848 */
[----:B------:R-:W3:Y:S04]  /*3420*/  LDSM.16.MT88.4 R36, [R0+0x5080] ;  /* 0x005080000024783b */ /* 0x000ee80000004200 */
[----:B------:R-:W-:Y:S03]  /*3430*/  LDSM.16.M88.4 R48, [R88+0x8080] ;  /* 0x008080005830783b */ /* 0x000fe60000000200 */
[C---:B0-----:R-:W-:Y:S08]  /*3440*/  HMMA.16816.F32 R52, R64.reuse, R68, R52 ;  /* 0x000000444034723c */ /* 0x041ff00000001834 */
[----:B------:R-:W-:Y:S01]  /*3450*/  HMMA.16816.F32 R56, R64, R80, R56 ;  /* 0x000000504038723c */ /* 0x000fe20000001838 */
[----:B------:R-:W0:Y:S07]  /*3460*/  LDSM.16.MT88.4 R64, [R0+0x6000] ;  /* 0x006000000040783b */ /* 0x000e2e0000004200 */
[C---:B-1----:R-:W-:Y:S08]  /*3470*/  HMMA.16816.F32 R60, R76.reuse, R68, R60 ;  /* 0x000000444c3c723c */ /* 0x042ff0000000183c */
[----:B------:R-:W-:Y:S01]  /*3480*/  HMMA.16816.F32 R72, R76, R80, R72 ;  /* 0x000000504c48723c */ /* 0x000fe20000001848 */
[----:B------:R-:W1:Y:S07]  /*3490*/  LDSM.16.MT88.4 R76, [R0+0x6080] ;  /* 0x00608000004c783b */ /* 0x000e6e0000004200 */
[C---:B--2---:R-:W-:Y:S08]  /*34a0*/  HMMA.16816.F32 R52, R40.reuse, R70, R52 ;  /* 0x000000462834723c */ /* 0x044ff00000001834 */
[----:B------:R-:W-:Y:S01]  /*34b0*/  HMMA.16816.F32 R56, R40, R82, R56 ;  /* 0x000000522838723c */ /* 0x000fe20000001838 */
[----:B------:R-:W2:Y:S07]  /*34c0*/  LDSM.16.MT88.4 R40, [R0+0x7000] ;  /* 0x007000000028783b */ /* 0x000eae0000004200 */
[C---:B---3--:R-:W-:Y:S01]  /*34d0*/  HMMA.16816.F32 R60, R36.reuse, R70, R60 ;  /* 0x00000046243c723c */ /* 0x048fe2000000183c */
[----:B------:R-:W3:Y:S07]  /*34e0*/  LDSM.16.MT88.4 R68, [R0+0x7080] ;  /* 0x007080000044783b */ /* 0x000eee0000004200 */
[----:B------:R-:W-:Y:S08]  /*34f0*/  HMMA.16816.F32 R72, R36, R82, R72 ;  /* 0x000000522448723c */ /* 0x000ff00000001848 */
[C---:B0-----:R-:W-:Y:S08]  /*3500*/  HMMA.16816.F32 R52, R64.reuse, R48, R52 ;  /* 0x000000304034723c */ /* 0x041ff00000001834 */
[----:B------:R-:W-:Y:S08]  /*3510*/  HMMA.16816.F32 R56, R64, R44, R56 ;  /* 0x0000002c4038723c */ /* 0x000ff00000001838 */
[C---:B-1----:R-:W-:Y:S08]  /*3520*/  HMMA.16816.F32 R60, R76.reuse, R48, R60 ;  /* 0x000000304c3c723c */ /* 0x042ff0000000183c */
[----:B------:R-:W-:Y:S01]  /*3530*/  HMMA.16816.F32 R72, R76, R44, R72 ;  /* 0x0000002c4c48723c */ /* 0x000fe20000001848 */
[----:B------:R-:W-:-:S04]  /*3540*/  IADD3 R98, R98, -0x1, RZ ;  /* 0xffffffff62627810 */ /* 0x000fc80007ffe0ff */
[----:B------:R-:W-:Y:S01]  /*3550*/  ISETP.NE.U32.AND P0, PT, R98, RZ, PT ;  /* 0x000000ff6200720c */ /* 0x000fe20003f05070 */
[----:B------:R-:W-:-:S04]  /*3560*/  IMAD.WIDE R36, R100, 0x2, R16 ;  /* 0x0000000264247825 */ /* 0x000fc800078e0210 */
[----:B------:R-:W-:Y:S01]  /*3570*/  IMAD.WIDE R34, R100, 0x2, R34 ;  /* 0x0000000264227825 */ /* 0x000fe200078e0222 */
[C---:B--2---:R-:W-:Y:S03]  /*3580*/  HMMA.16816.F32 R52, R40.reuse, R50, R52 ;  /* 0x000000322834723c */ /* 0x044fe60000001834 */
[----:B------:R-:W-:Y:S02]  /*3590*/  IMAD.MOV.U32 R93, RZ, RZ, c[0x0][0x188] ;  /* 0x00006200ff5d7624 */ /* 0x000fe400078e00ff */
[----:B------:R-:W-:Y:S02]  /*35a0*/  IMAD.MOV.U32 R17, RZ, RZ, R36 ;  /* 0x000000ffff117224 */ /* 0x000fe400078e0024 */
[----:B------:R-:W-:Y:S01]  /*35b0*/  IMAD.MOV.U32 R16, RZ, RZ, R37 ;  /* 0x000000ffff107224 */ /* 0x000fe200078e0025 */
[----:B------:R-:W-:Y:S01]  /*35c0*/  HMMA.16816.F32 R80, R40, R46, R56 ;  /* 0x0000002e2850723c */ /* 0x000fe20000001838 */
[----:B------:R-:W-:-:S02]  /*35d0*/  IMAD.MOV.U32 R95, RZ, RZ, R34 ;  /* 0x000000ffff5f7224 */ /* 0x000fc400078e0022 */
[----:B------:R-:W-:Y:S02]  /*35e0*/  IMAD.MOV.U32 R94, RZ, RZ, R35 ;  /* 0x000000ffff5e7224 */ /* 0x000fe400078e0023 */
[C---:B------:R-:W-:Y:S01]  /*35f0*/  IMAD.WIDE R36, R100.reuse, 0x2, R18 ;  /* 0x0000000264247825 */ /* 0x040fe200078e0212 */
[----:B------:R-:W-:Y:S02]  /*3600*/  UIADD3 UR4, UR4, -0x80, URZ ;  /* 0xffffff8004047890 */ /* 0x000fe4000fffe03f */
[----:B---3--:R-:W-:Y:S01]  /*3610*/  HMMA.16816.F32 R40, R68, R50, R60 ;  /* 0x000000324428723c */ /* 0x008fe2000000183c */
[----:B------:R-:W-:-:S04]  /*3620*/  IMAD.WIDE R34, R100, 0x2, R12 ;  /* 0x0000000264227825 */ /* 0x000fc800078e020c */
[----:B------:R-:W-:-:S04]  /*3630*/  IMAD.WIDE R18, R100, 0x2, R20 ;  /* 0x0000000264127825 */ /* 0x000fc800078e0214 */
[C---:B------:R-:W-:Y:S01]  /*3640*/  IMAD.WIDE R38, R100.reuse, 0x2, R4 ;  /* 0x0000000264267825 */ /* 0x040fe200078e0204 */
[----:B------:R-:W-:Y:S03]  /*3650*/  HMMA.16816.F32 R68, R68, R46, R72 ;  /* 0x0000002e4444723c */ /* 0x000fe60000001848 */
[----:B------:R-:W-:-:S04]  /*3660*/  IMAD.WIDE R84, R100, 0x2, R84 ;  /* 0x0000000264547825 */ /* 0x000fc800078e0254 */
[----:B------:R-:W-:-:S04]  /*3670*/  IMAD.WIDE R4, R100, 0x2, R22 ;  /* 0x0000000264047825 */ /* 0x000fc800078e0216 */
[----:B------:R-:W-:-:S04]  /*3680*/  IMAD.WIDE R8, R100, 0x2, R8 ;  /* 0x0000000264087825 */ /* 0x000fc800078e0208 */
[----:B------:R-:W-:Y:S02]  /*3690*/  IMAD.SHL.U32 R93, R93, 0x80, RZ ;  /* 0x000000805d5d7824 */ /* 0x000fe400078e00ff */
[----:B------:R-:W-:-:S04]  /*36a0*/  IMAD.WIDE R10, R100, 0x2, R10 ;  /* 0x00000002640a7825 */ /* 0x000fc800078e020a */
[----:B------:R-:W-:Y:S02]  /*36b0*/  IMAD.MOV.U32 R13, RZ, RZ, R34 ;  /* 0x000000ffff0d7224 */ /* 0x000fe400078e0022 */
[----:B------:R-:W-:Y:S02]  /*36c0*/  IMAD.MOV.U32 R12, RZ, RZ, R35 ;  /* 0x000000ffff0c7224 */ /* 0x000fe400078e0023 */
[----:B------:R-:W-:Y:S02]  /*36d0*/  IMAD.MOV.U32 R21, RZ, RZ, R18 ;  /* 0x000000ffff157224 */ /* 0x000fe400078e0012 */
[----:B------:R-:W-:Y:S02]  /*36e0*/  IMAD.MOV.U32 R20, RZ, RZ, R19 ;  /* 0x000000ffff147224 */ /* 0x000fe400078e0013 */
[----:B------:R-:W-:Y:S02]  /*36f0*/  IMAD.MOV.U32 R97, RZ, RZ, R84 ;  /* 0x000000ffff617224 */ /* 0x000fe400078e0054 */
[----:B------:R-:W-:-:S02]  /*3700*/  IMAD.MOV.U32 R96, RZ, RZ, R85 ;  /* 0x000000ffff607224 */ /* 0x000fc400078e0055 */
[----:B------:R-:W-:-:S04]  /*3710*/  IMAD.WIDE R14, R100, 0x2, R14 ;  /* 0x00000002640e7825 */ /* 0x000fc800078e020e */
[----:B------:R-:W-:Y:S02]  /*3720*/  IMAD.MOV.U32 R35, RZ, RZ, R36 ;  /* 0x000000ffff237224 */ /* 0x000fe400078e0024 */
[----:B------:R-:W-:Y:S02]  /*3730*/  IMAD.MOV.U32 R34, RZ, RZ, R37 ;  /* 0x000000ffff227224 */ /* 0x000fe400078e0025 */
[----:B------:R-:W-:Y:S02]  /*3740*/  IMAD.MOV.U32 R19, RZ, RZ, R38 ;  /* 0x000000ffff137224 */ /* 0x000fe400078e0026 */
[----:B------:R-:W-:Y:S02]  /*3750*/  IMAD.MOV.U32 R18, RZ, RZ, R39 ;  /* 0x000000ffff127224 */ /* 0x000fe400078e0027 */
[----:B------:R-:W-:-:S04]  /*3760*/  IMAD.WIDE R24, R100, 0x2, R24 ;  /* 0x0000000264187825 */ /* 0x000fc800078e0218 */
[----:B------:R-:W-:-:S04]  /*3770*/  IMAD.WIDE R6, R100, 0x2, R6 ;  /* 0x0000000264067825 */ /* 0x000fc800078e0206 */
        /* <DEDUP_REMOVED lines=9> */
[----:B------:R-:W-:Y:S01]  /*3810*/  IMAD.MOV.U32 R75, RZ, RZ, R11 ;  /* 0x000000ffff4b7224 */ /* 0x000fe200078e000b */
[----:B------:R-:W-:Y:S01]  /*3820*/  @!P0 CALL.REL.NOINC `(.L_x_2) ;  /* 0x0000001000008944 */ /* 0x000fe20003c00000 */
[----:B------:R-:W-:Y:S05]  /*3830*/  BRA `(.L_x_3) ;  /* 0xffffe4e000007947 */ /* 0x000fea000383ffff */
.L_x_2:
[----:B------:R-:W-:Y:S02]  /*3840*/  F2FP.PACK_AB R43, R71, R43 ;  /* 0x0000002b472b723e */ /* 0x000fe400000000ff */
[----:B------:R-:W-:Y:S02]  /*3850*/  F2FP.PACK_AB R42, R70, R42 ;  /* 0x0000002a462a723e */ /* 0x000fe400000000ff */
[----:B------:R-:W-:Y:S02]  /*3860*/  F2FP.PACK_AB R55, R83, R55 ;  /* 0x000000375337723e */ /* 0x000fe400000000ff */
[----:B------:R-:W-:Y:S02]  /*3870*/  F2FP.PACK_AB R54, R82, R54 ;  /* 0x000000365236723e */ /* 0x000fe400000000ff */
[----:B------:R-:W-:-:S02]  /*3880*/  F2FP.PACK_AB R41, R69, R41 ;  /* 0x000000294529723e */ /* 0x000fc400000000ff */
[----:B------:R-:W-:Y:S02]  /*3890*/  F2FP.PACK_AB R40, R68, R40 ;  /* 0x000000284428723e */ /* 0x000fe400000000ff */
[----:B------:R-:W-:Y:S02]  /*38a0*/  F2FP.PACK_AB R53, R81, R53 ;  /* 0x000000355135723e */ /* 0x000fe400000000ff */
[----:B------:R-:W-:Y:S02]  /*38b0*/  F2FP.PACK_AB R52, R80, R52 ;  /* 0x000000345034723e */ /* 0x000fe400000000ff */
.L_x_1:
[----:B------:R-:W2:Y:S04]  /*38c0*/  LDL.LU R2, [R1] ;  /* 0x0000000001027983 */ /* 0x000ea80000300800 */
[----:B------:R-:W-:Y:S01]  /*38d0*/  BAR.SYNC.DEFER_BLOCKING 0x0 ;  /* 0x0000000000007b1d */ /* 0x000fe20000010000 */
[----:B------:R-:W-:-:S04]  /*38e0*/  ISETP.GE.AND P0, PT, R120, c[0x0][0x178], PT ;  /* 0x00005e0078007a0c */ /* 0x000fc80003f06270 */
[----:B------:R-:W-:Y:S01]  /*38f0*/  ISETP.LT.AND P1, PT, R118, c[0x0][0x17c], !P0 ;  /* 0x00005f0076007a0c */ /* 0x000fe20004721270 */
[----:B------:R-:W1:Y:S01]  /*3900*/  S2R R7, SR_TID.X ;  /* 0x0000000000077919 */ /* 0x000e620000002100 */
[C---:B------:R-:W-:Y:S01]  /*3910*/  ISETP.LT.AND P4, PT, R117.reuse, c[0x0][0x17c], !P0 ;  /* 0x00005f0075007a0c */ /* 0x040fe20004781270 */
[----:B------:R-:W-:Y:S01]  /*3920*/  IMAD R117, R117, c[0x0][0x198], RZ ;  /* 0x0000660075757a24 */ /* 0x000fe200078e02ff */
[C---:B------:R-:W-:Y:S01]  /*3930*/  ISETP.LT.AND P3, PT, R116.reuse, c[0x0][0x17c], !P0 ;  /* 0x00005f0074007a0c */ /* 0x040fe20004761270 */
[----:B------:R-:W-:Y:S02]  /*3940*/  IMAD R116, R116, c[0x0][0x198], RZ ;  /* 0x0000660074747a24 */ /* 0x000fe400078e02ff */
[C---:B01----:R-:W-:Y:S01]  /*3950*/  IMAD.SHL.U32 R0, R7.reuse, 0x20, RZ ;  /* 0x0000002007007824 */ /* 0x043fe200078e00ff */
[--C-:B------:R-:W-:Y:S01]  /*3960*/  SHF.R.S32.HI R6, RZ, 0x7, R7.reuse ;  /* 0x00000007ff067819 */ /* 0x100fe20000011407 */
[C---:B------:R-:W-:Y:S01]  /*3970*/  IMAD.SHL.U32 R4, R7.reuse, 0x8, RZ ;  /* 0x0000000807047824 */ /* 0x040fe200078e00ff */
[----:B------:R-:W-:Y:S01]  /*3980*/  SHF.R.U32.HI R3, RZ, 0x1, R7 ;  /* 0x00000001ff037819 */ /* 0x000fe20000011607 */
[----:B------:R-:W-:Y:S01]  /*3990*/  IMAD.SHL.U32 R5, R7, 0x4, RZ ;  /* 0x0000000407057824 */ /* 0x000fe200078e00ff */
[----:B------:R-:W-:-:S04]  /*39a0*/  LOP3.LUT R0, R0, 0xc00, RZ, 0xc0, !PT ;  /* 0x00000c0000007812 */ /* 0x000fc800078ec0ff */
[----:B------:R-:W-:Y:S02]  /*39b0*/  LOP3.LUT R101, R0, 0x3c, R101, 0xf8, !PT ;  /* 0x0000003c00657812 */ /* 0x000fe400078ef865 */
[----:B------:R-:W-:Y:S02]  /*39c0*/  SGXT R0, R6, 0x1 ;  /* 0x000000010600781a */ /* 0x000fe40000000200 */
[----:B------:R-:W-:Y:S02]  /*39d0*/  SHF.R.U32.HI R6, RZ, 0x2, R7 ;  /* 0x00000002ff067819 */ /* 0x000fe40000011607 */
[----:B------:R-:W-:Y:S01]  /*39e0*/  LOP3.LUT R101, R101, 0x2004, R0, 0x78, !PT ;  /* 0x0000200465657812 */ /* 0x000fe200078e7800 */
[----:B------:R-:W-:Y:S01]  /*39f0*/  IMAD R0, R120, c[0x0][0x194], RZ ;  /* 0x0000650078007a24 */ /* 0x000fe200078e02ff */
[----:B------:R-:W-:-:S04]  /*3a00*/  LOP3.LUT R5, R5, 0x380, RZ, 0xc0, !PT ;  /* 0x0000038005057812 */ /* 0x000fc800078ec0ff */
[----:B------:R-:W-:Y:S02]  /*3a10*/  LOP3.LUT R6, R5, 0x44, R6, 0xf8, !PT ;  /* 0x0000004405067812 */ /* 0x000fe400078ef806 */
[----:B------:R-:W-:-:S04]  /*3a20*/  LEA R12, P2, R0, c[0x0][0x170], 0x1 ;  /* 0x00005c00000c7a11 */ /* 0x000fc800078408ff */
[----:B------:R-:W-:Y:S01]  /*3a30*/  LEA.HI.X.SX32 R14, R0, c[0x0][0x174], 0x1, P2 ;  /* 0x00005d00000e7a11 */ /* 0x000fe200010f0eff */
[----:B------:R-:W-:Y:S01]  /*3a40*/  IMAD R0, R104, c[0x0][0x198], RZ ;  /* 0x0000660068007a24 */ /* 0x000fe200078e02ff */
[----:B--2---:R-:W-:-:S04]  /*3a50*/  LOP3.LUT R2, R2, 0x40, RZ, 0xc0, !PT ;  /* 0x0000004002027812 */ /* 0x004fc800078ec0ff */
[----:B------:R-:W-:Y:S01]  /*3a60*/  LOP3.LUT R2, R2, 0x80, R3, 0xf8, !PT ;  /* 0x0000008002027812 */ /* 0x000fe200078ef803 */
[----:B------:R-:W-:-:S03]  /*3a70*/  IMAD.SHL.U32 R3, R7, 0x200, RZ ;  /* 0x0000020007037824 */ /* 0x000fc600078e00ff */
[----:B------:R-:W-:Y:S02]  /*3a80*/  LOP3.LUT R2, R2, R101, RZ, 0xfc, !PT ;  /* 0x0000006502027212 */ /* 0x000fe400078efcff */
[----:B------:R-:W-:-:S03]  /*3a90*/  LOP3.LUT R3, R3, 0x3000, RZ, 0xc0, !PT ;  /* 0x0000300003037812 */ /* 0x000fc600078ec0ff */
[----:B------:R-:W-:Y:S01]  /*3aa0*/  STS [R2], R52 ;  /* 0x0000003402007388 */ /* 0x000fe20000000800 */
[----:B------:R-:W-:Y:S02]  /*3ab0*/  LOP3.LUT R3, R3, 0x78, R4, 0xf8, !PT ;  /* 0x0000007803037812 */ /* 0x000fe400078ef804 */
[----:B------:R-:W-:Y:S01]  /*3ac0*/  LOP3.LUT R4, R2, 0x40, RZ, 0x3c, !PT ;  /* 0x0000004002047812 */ /* 0x000fe200078e3cff */
[----:B------:R-:W-:Y:S01]  /*3ad0*/  STS [R2+0x200], R53 ;  /* 0x0002003502007388 */ /* 0x000fe20000000800 */
[----:B------:R-:W-:Y:S01]  /*3ae0*/  LOP3.LUT R10, R3, R6, RZ, 0x3c, !PT ;  /* 0x00000006030a7212 */ /* 0x000fe200078e3cff */
[----:B------:R-:W-:Y:S02]  /*3af0*/  IMAD R3, R118, c[0x0][0x198], RZ ;  /* 0x0000660076037a24 */ /* 0x000fe400078e02ff */
[----:B------:R-:W-:Y:S01]  /*3b00*/  STS [R2+0x100], R40 ;  /* 0x0001002802007388 */ /* 0x000fe20000000800 */
[----:B------:R-:W-:-:S03]  /*3b10*/  LOP3.LUT R11, R10, 0x4, RZ, 0x3c, !PT ;  /* 0x000000040a0b7812 */ /* 0x000fc600078e3cff */
[----:B------:R0:W-:Y:S04]  /*3b20*/  STS [R2+0x300], R41 ;  /* 0x0003002902007388 */ /* 0x0001e80000000800 */
[----:B------:R-:W-:Y:S04]  /*3b30*/  STS [R4+0x1000], R54 ;  /* 0x0010003604007388 */ /* 0x000fe80000000800 */
[----:B------:R-:W-:Y:S01]  /*3b40*/  STS [R4+0x1200], R55 ;  /* 0x0012003704007388 */ /* 0x000fe20000000800 */
[----:B0-----:R-:W-:-:S03]  /*3b50*/  LEA R2, P2, R3, R12, 0x1 ;  /* 0x0000000c03027211 */ /* 0x001fc600078408ff */
[----:B------:R-:W-:Y:S01]  /*3b60*/  STS [R4+0x1100], R42 ;  /* 0x0011002a04007388 */ /* 0x000fe20000000800 */
[----:B------:R-:W-:-:S03]  /*3b70*/  LEA.HI.X.SX32 R3, R3, R14, 0x1, P2 ;  /* 0x0000000e03037211 */ /* 0x000fc600010f0eff */
[----:B------:R0:W-:Y:S04]  /*3b80*/  STS [R4+0x1300], R43 ;  /* 0x0013002b04007388 */ /* 0x0001e80000000800 */
[----:B------:R-:W-:Y:S01]  /*3b90*/  BAR.SYNC.DEFER_BLOCKING 0x0 ;  /* 0x0000000000007b1d */ /* 0x000fe20000010000 */
[----:B0-----:R-:W-:-:S04]  /*3ba0*/  LEA R4, P2, R117, R12, 0x1 ;  /* 0x0000000c75047211 */ /* 0x001fc800078408ff */
[----:B------:R-:W-:Y:S02]  /*3bb0*/  LEA.HI.X.SX32 R5, R117, R14, 0x1, P2 ;  /* 0x0000000e75057211 */ /* 0x000fe400010f0eff */
[C---:B------:R-:W-:Y:S01]  /*3bc0*/  ISETP.LT.AND P2, PT, R113.reuse, c[0x0][0x17c], !P0 ;  /* 0x00005f0071007a0c */ /* 0x040fe20004741270 */
[----:B------:R-:W-:-:S05]  /*3bd0*/  IMAD R113, R113, c[0x0][0x198], RZ ;  /* 0x0000660071717a24 */ /* 0x000fca00078e02ff */
[----:B------:R-:W-:-:S04]  /*3be0*/  LEA R8, P5, R113, R12, 0x1 ;  /* 0x0000000c71087211 */ /* 0x000fc800078a08ff */
[----:B------:R-:W-:Y:S01]  /*3bf0*/  LEA.HI.X.SX32 R9, R113, R14, 0x1, P5 ;  /* 0x0000000e71097211 */ /* 0x000fe200028f0eff */
[----:B------:R-:W0:Y:S04]  /*3c00*/  LDS R13, [R10] ;  /* 0x000000000a0d7984 */ /* 0x000e280000000800 */
[----:B------:R-:W1:Y:S04]  /*3c10*/  LDS R21, [R11] ;  /* 0x000000000b157984 */ /* 0x000e680000000800 */
[----:B------:R-:W2:Y:S04]  /*3c20*/  LDS R15, [R10+0x400] ;  /* 0x000400000a0f7984 */ /* 0x000ea80000000800 */
[----:B------:R-:W3:Y:S04]  /*3c30*/  LDS R23, [R11+0x400] ;  /* 0x000400000b177984 */ /* 0x000ee80000000800 */
[----:B------:R-:W4:Y:S04]  /*3c40*/  LDS R17, [R10+0x800] ;  /* 0x000800000a117984 */ /* 0x000f280000000800 */
[----:B------:R-:W5:Y:S04]  /*3c50*/  LDS R25, [R11+0x800] ;  /* 0x000800000b197984 */ /* 0x000f680000000800 */
[----:B------:R-:W3:Y:S04]  /*3c60*/  LDS R19, [R10+0xc00] ;  /* 0x000c00000a137984 */ /* 0x000ee80000000800 */
[----:B------:R-:W4:Y:S04]  /*3c70*/  LDS R27, [R11+0xc00] ;  /* 0x000c00000b1b7984 */ /* 0x000f280000000800 */
[----:B0-----:R0:W-:Y:S01]  /*3c80*/  @P1 STG.E.U16 [R2.64], R13 ;  /* 0x0000000d02001986 */ /* 0x0011e2000c101506 */
[C---:B------:R-:W-:Y:S01]  /*3c90*/  ISETP.LT.AND P1, PT, R115.reuse, c[0x0][0x17c], !P0 ;  /* 0x00005f0073007a0c */ /* 0x040fe20004721270 */
[----:B------:R-:W-:-:S02]  /*3ca0*/  IMAD R115, R115, c[0x0][0x198], RZ ;  /* 0x0000660073737a24 */ /* 0x000fc400078e02ff */
[----:B-1----:R1:W-:Y:S03]  /*3cb0*/  @P4 STG.E.U16 [R4.64], R21 ;  /* 0x0000001504004986 */ /* 0x0023e6000c101506 */
[----:B------:R-:W-:-:S04]  /*3cc0*/  LEA R6, P4, R115, R12, 0x1 ;  /* 0x0000000c73067211 */ /* 0x000fc800078808ff */
[----:B------:R-:W-:Y:S02]  /*3cd0*/  LEA.HI.X.SX32 R7, R115, R14, 0x1, P4 ;  /* 0x0000000e73077211 */ /* 0x000fe400020f0eff */
[C---:B0-----:R-:W-:Y:S02]  /*3ce0*/  LEA R2, P6, R116.reuse, R12, 0x1 ;  /* 0x0000000c74027211 */ /* 0x041fe400078c08ff */
[C---:B------:R-:W-:Y:S01]  /*3cf0*/  ISETP.LT.AND P4, PT, R109.reuse, c[0x0][0x17c], !P0 ;  /* 0x00005f006d007a0c */ /* 0x040fe20004781270 */
[----:B------:R-:W-:Y:S01]  /*3d00*/  IMAD R109, R109, c[0x0][0x198], RZ ;  /* 0x000066006d6d7a24 */ /* 0x000fe200078e02ff */
[----:B------:R-:W-:Y:S02]  /*3d10*/  LEA.HI.X.SX32 R3, R116, R14, 0x1, P6 ;  /* 0x0000000e74037211 */ /* 0x000fe400030f0eff */
[C---:B------:R-:W-:Y:S01]  /*3d20*/  ISETP.LT.AND P6, PT, R112.reuse, c[0x0][0x17c], !P0 ;  /* 0x00005f0070007a0c */ /* 0x040fe200047c1270 */
[----:B------:R-:W-:Y:S01]  /*3d30*/  IMAD R112, R112, c[0x0][0x198], RZ ;  /* 0x0000660070707a24 */ /* 0x000fe200078e02ff */
[----:B------:R-:W-:Y:S01]  /*3d40*/  PRMT R13, R13, 0x7632, R13 ;  /* 0x000076320d0d7816 */ /* 0x000fe2000000000d */
[----:B--2---:R0:W-:Y:S01]  /*3d50*/  @P3 STG.E.U16 [R2.64], R15 ;  /* 0x0000000f02003986 */ /* 0x0041e2000c101506 */
[----:B-1----:R-:W-:-:S02]  /*3d60*/  PRMT R21, R21, 0x7632, R21 ;  /* 0x0000763215157816 */ /* 0x002fc40000000015 */
[C---:B------:R-:W-:Y:S01]  /*3d70*/  LEA R10, P3, R112.reuse, R12, 0x1 ;  /* 0x0000000c700a7211 */ /* 0x040fe200078608ff */
[----:B---3--:R1:W-:Y:S03]  /*3d80*/  @P1 STG.E.U16 [R6.64], R23 ;  /* 0x0000001706001986 */ /* 0x0083e6000c101506 */
[----:B------:R-:W-:Y:S01]  /*3d90*/  LEA.HI.X.SX32 R11, R112, R14, 0x1, P3 ;  /* 0x0000000e700b7211 */ /* 0x000fe200018f0eff */
[----:B----4-:R-:W-:Y:S01]  /*3da0*/  @P2 STG.E.U16 [R8.64], R17 ;  /* 0x0000001108002986 */ /* 0x010fe2000c101506 */
[C---:B------:R-:W-:Y:S01]  /*3db0*/  ISETP.LT.AND P3, PT, R111.reuse, c[0x0][0x17c], !P0 ;  /* 0x00005f006f007a0c */ /* 0x040fe20004761270 */
[----:B------:R-:W-:Y:S01]  /*3dc0*/  IMAD R111, R111, c[0x0][0x198], RZ ;  /* 0x000066006f6f7a24 */ /* 0x000fe200078e02ff */
[C---:B------:R-:W-:Y:S01]  /*3dd0*/  ISETP.LT.AND P2, PT, R110.reuse, c[0x0][0x17c], !P0 ;  /* 0x00005f006e007a0c */ /* 0x040fe20004741270 */
[----:B------:R-:W-:Y:S01]  /*3de0*/  IMAD R110, R110, c[0x0][0x198], RZ ;  /* 0x000066006e6e7a24 */ /* 0x000fe200078e02ff */
[----:B-----5:R2:W-:Y:S01]  /*3df0*/  @P6 STG.E.U16 [R10.64], R25 ;  /* 0x000000190a006986 */ /* 0x0205e2000c101506 */
[----:B0-----:R-:W-:-:S02]  /*3e00*/  PRMT R15, R15, 0x7632, R15 ;  /* 0x000076320f0f7816 */ /* 0x001fc4000000000f */
[CC--:B------:R-:W-:Y:S02]  /*3e10*/  LEA R4, P1, R111.reuse, R12.reuse, 0x1 ;  /* 0x0000000c6f047211 */ /* 0x0c0fe400078208ff */
[----:B------:R-:W-:Y:S02]  /*3e20*/  LEA R2, P5, R110, R12, 0x1 ;  /* 0x0000000c6e027211 */ /* 0x000fe400078a08ff */
[----:B------:R-:W-:Y:S02]  /*3e30*/  LEA.HI.X.SX32 R5, R111, R14, 0x1, P1 ;  /* 0x0000000e6f057211 */ /* 0x000fe400008f0eff */
[C---:B------:R-:W-:Y:S01]  /*3e40*/  ISETP.LT.AND P1, PT, R108.reuse, c[0x0][0x17c], !P0 ;  /* 0x00005f006c007a0c */ /* 0x040fe20004721270 */
[----:B------:R-:W-:Y:S01]  /*3e50*/  IMAD R108, R108, c[0x0][0x198], RZ ;  /* 0x000066006c6c7a24 */ /* 0x000fe200078e02ff */
[C---:B-1----:R-:W-:Y:S01]  /*3e60*/  LEA R6, P6, R109.reuse, R12, 0x1 ;  /* 0x0000000c6d067211 */ /* 0x042fe200078c08ff */
[----:B------:R0:W-:Y:S01]  /*3e70*/  @P3 STG.E.U16 [R4.64], R19 ;  /* 0x0000001304003986 */ /* 0x0001e2000c101506 */
[-C--:B------:R-:W-:Y:S01]  /*3e80*/  LEA.HI.X.SX32 R3, R110, R14.reuse, 0x1, P5 ;  /* 0x0000000e6e037211 */ /* 0x080fe200028f0eff */
[----:B--2---:R-:W-:Y:S01]  /*3e90*/  IMAD R11, R102, c[0x0][0x198], RZ ;  /* 0x00006600660b7a24 */ /* 0x004fe200078e02ff */
[----:B------:R-:W-:-:S02]  /*3ea0*/  LEA.HI.X.SX32 R7, R109, R14, 0x1, P6 ;  /* 0x0000000e6d077211 */ /* 0x000fc400030f0eff */
[C---:B------:R-:W-:Y:S01]  /*3eb0*/  LEA R8, P3, R108.reuse, R12, 0x1 ;  /* 0x0000000c6c087211 */ /* 0x040fe200078608ff */
[----:B------:R1:W-:Y:S01]  /*3ec0*/  @P2 STG.E.U16 [R2.64], R27 ;  /* 0x0000001b02002986 */ /* 0x0003e2000c101506 */
[C---:B------:R-:W-:Y:S01]  /*3ed0*/  ISETP.LT.AND P5, PT, R107.reuse, c[0x0][0x17c], !P0 ;  /* 0x00005f006b007a0c */ /* 0x040fe200047a1270 */
[----:B------:R-:W-:Y:S01]  /*3ee0*/  IMAD R107, R107, c[0x0][0x198], RZ ;  /* 0x000066006b6b7a24 */ /* 0x000fe200078e02ff */
[----:B------:R-:W-:Y:S01]  /*3ef0*/  LEA.HI.X.SX32 R9, R108, R14, 0x1, P3 ;  /* 0x0000000e6c097211 */ /* 0x000fe200018f0eff */
[----:B------:R2:W-:Y:S01]  /*3f00*/  @P4 STG.E.U16 [R6.64], R13 ;  /* 0x0000000d06004986 */ /* 0x0005e2000c101506 */
[C---:B------:R-:W-:Y:S01]  /*3f10*/  ISETP.LT.AND P4, PT, R106.reuse, c[0x0][0x17c], !P0 ;  /* 0x00005f006a007a0c */ /* 0x040fe20004781270 */
[----:B------:R-:W-:Y:S01]  /*3f20*/  IMAD R106, R106, c[0x0][0x198], RZ ;  /* 0x000066006a6a7a24 */ /* 0x000fe200078e02ff */
[C---:B------:R-:W-:Y:S01]  /*3f30*/  ISETP.LT.AND P3, PT, R105.reuse, c[0x0][0x17c], !P0 ;  /* 0x00005f0069007a0c */ /* 0x040fe20004761270 */
[----:B------:R3:W-:Y:S01]  /*3f40*/  @P1 STG.E.U16 [R8.64], R21 ;  /* 0x0000001508001986 */ /* 0x0007e2000c101506 */
[----:B------:R-:W-:Y:S01]  /*3f50*/  IMAD R105, R105, c[0x0][0x198], RZ ;  /* 0x0000660069697a24 */ /* 0x000fe200078e02ff */
[----:B------:R-:W-:-:S02]  /*3f60*/  PRMT R23, R23, 0x7632, R23 ;  /* 0x0000763217177816 */ /* 0x000fc40000000017 */
[CC--:B0-----:R-:W-:Y:S02]  /*3f70*/  LEA R4, P1, R106.reuse, R12.reuse, 0x1 ;  /* 0x0000000c6a047211 */ /* 0x0c1fe400078208ff */
[-C--:B-1----:R-:W-:Y:S02]  /*3f80*/  LEA R2, P6, R107, R12.reuse, 0x1 ;  /* 0x0000000c6b027211 */ /* 0x082fe400078c08ff */
[----:B--2---:R-:W-:Y:S01]  /*3f90*/  LEA R6, P2, R105, R12, 0x1 ;  /* 0x0000000c69067211 */ /* 0x004fe200078408ff */
[----:B------:R-:W-:Y:S01]  /*3fa0*/  IMAD R13, R103, c[0x0][0x198], RZ ;  /* 0x00006600670d7a24 */ /* 0x000fe200078e02ff */
[----:B------:R-:W-:Y:S02]  /*3fb0*/  LEA.HI.X.SX32 R5, R106, R14, 0x1, P1 ;  /* 0x0000000e6a057211 */ /* 0x000fe400008f0eff */
[----:B------:R-:W-:Y:S02]  /*3fc0*/  LEA R10, P1, R11, R12, 0x1 ;  /* 0x0000000c0b0a7211 */ /* 0x000fe400078208ff */
[----:B------:R-:W-:-:S02]  /*3fd0*/  LEA.HI.X.SX32 R7, R105, R14, 0x1, P2 ;  /* 0x0000000e69077211 */ /* 0x000fc400010f0eff */
[----:B------:R-:W-:Y:S02]  /*3fe0*/  ISETP.LT.AND P2, PT, R104, c[0x0][0x17c], !P0 ;  /* 0x00005f0068007a0c */ /* 0x000fe40004741270 */
[-C--:B------:R-:W-:Y:S02]  /*3ff0*/  LEA.HI.X.SX32 R11, R11, R14.reuse, 0x1, P1 ;  /* 0x0000000e0b0b7211 */ /* 0x080fe400008f0eff */
[----:B------:R-:W-:Y:S02]  /*4000*/  LEA.HI.X.SX32 R3, R107, R14, 0x1, P6 ;  /* 0x0000000e6b037211 */ /* 0x000fe400030f0eff */
[----:B------:R-:W-:Y:S02]  /*4010*/  ISETP.LT.AND P1, PT, R102, c[0x0][0x17c], !P0 ;  /* 0x00005f0066007a0c */ /* 0x000fe40004721270 */
[----:B------:R-:W-:Y:S01]  /*4020*/  ISETP.LT.AND P0, PT, R103, c[0x0][0x17c], !P0 ;  /* 0x00005f0067007a0c */ /* 0x000fe20004701270 */
[----:B------:R0:W-:Y:S01]  /*4030*/  @P5 STG.E.U16 [R2.64], R15 ;  /* 0x0000000f02005986 */ /* 0x0001e2000c101506 */
[----:B---3--:R-:W-:-:S02]  /*4040*/  LEA R8, P6, R0, R12, 0x1 ;  /* 0x0000000c00087211 */ /* 0x008fc400078c08ff */
[----:B------:R-:W-:Y:S01]  /*4050*/  PRMT R25, R25, 0x7632, R25 ;  /* 0x0000763219197816 */ /* 0x000fe20000000019 */
[----:B------:R1:W-:Y:S01]  /*4060*/  @P4 STG.E.U16 [R4.64], R23 ;  /* 0x0000001704004986 */ /* 0x0003e2000c101506 */
[----:B------:R-:W-:Y:S02]  /*4070*/  LEA.HI.X.SX32 R9, R0, R14, 0x1, P6 ;  /* 0x0000000e00097211 */ /* 0x000fe400030f0eff */
[----:B------:R-:W-:-:S04]  /*4080*/  LEA R12, P6, R13, R12, 0x1 ;  /* 0x0000000c0d0c7211 */ /* 0x000fc800078c08ff */
[----:B------:R-:W-:Y:S02]  /*4090*/  LEA.HI.X.SX32 R13, R13, R14, 0x1, P6 ;  /* 0x0000000e0d0d7211 */ /* 0x000fe400030f0eff */
[----:B0-----:R-:W-:Y:S02]  /*40a0*/  PRMT R3, R17, 0x7632, R3 ;  /* 0x0000763211037816 */ /* 0x001fe40000000003 */
[----:B-1----:R-:W-:-:S03]  /*40b0*/  PRMT R5, R19, 0x7632, R5 ;  /* 0x0000763213057816 */ /* 0x002fc60000000005 */
[----:B------:R0:W-:Y:S04]  /*40c0*/  @P3 STG.E.U16 [R6.64], R3 ;  /* 0x0000000306003986 */ /* 0x0001e8000c101506 */
[----:B------:R0:W-:Y:S04]  /*40d0*/  @P2 STG.E.U16 [R8.64], R25 ;  /* 0x0000001908002986 */ /* 0x0001e8000c101506 */
[----:B------:R0:W-:Y:S01]  /*40e0*/  @P1 STG.E.U16 [R10.64], R5 ;  /* 0x000000050a001986 */ /* 0x0001e2000c101506 */
[----:B------:R-:W-:Y:S05]  /*40f0*/  @!P0 EXIT ;  /* 0x000000000000894d */ /* 0x000fea0003800000 */
[----:B0-----:R-:W-:-:S05]  /*4100*/  PRMT R6, R27, 0x7632, R6 ;  /* 0x000076321b067816 */ /* 0x001fca0000000006 */
[----:B------:R-:W-:Y:S01]  /*4110*/  STG.E.U16 [R12.64], R6 ;  /* 0x000000060c007986 */ /* 0x000fe2000c101506 */
[----:B------:R-:W-:Y:S05]  /*4120*/  EXIT ;  /* 0x000000000000794d */ /* 0x000fea0003800000 */
.L_x_4:
[----:B------:R-:W-:-:S00]  /*4130*/  BRA `(.L_x_4) ;  /* 0xfffffff000007947 */ /* 0x000fc0000383ffff */
[----:B------:R-:W-:-:S00]  /*4140*/  NOP ;  /* 0x0000000000007918 */ /* 0x000fc00000000000 */
        /* <DEDUP_REMOVED lines=11> */
.L_x_5:


//--------------------- .nv.shared.matmul_kernel  --------------------------
	.section	.nv.shared.matmul_kernel,"aw",@nobits
	.sectionflags	@""
	.align	16
